// auto-generated by cutlass_sweep.gemm — config: {"arch": "sm_90", "cluster_m": 1, "cluster_n": 1, "dtype": "bf16", "stages": 3, "tile_k": 64, "tile_m": 64, "tile_n": 64}
#include "cutlass/cutlass.h"
#include "cutlass/gemm/collective/collective_builder.hpp"
#include "cutlass/gemm/device/gemm_universal_adapter.h"
#include "cutlass/gemm/kernel/gemm_universal.hpp"
#include "cutlass/epilogue/collective/collective_builder.hpp"

using ElemA = cutlass::bfloat16_t;
using ElemB = cutlass::bfloat16_t;
using ElemCD = cutlass::bfloat16_t;
using Acc  = float;
using TileShape    = cute::Shape<cute::_64, cute::_64, cute::_64>;
using ClusterShape = cute::Shape<cute::_1, cute::_1, cute::_1>;

using CollectiveEpilogue = typename cutlass::epilogue::collective::CollectiveBuilder<
    cutlass::arch::Sm90, cutlass::arch::OpClassTensorOp,
    TileShape, ClusterShape,
    cutlass::epilogue::collective::EpilogueTileAuto,
    Acc, Acc,
    ElemCD, cutlass::layout::RowMajor, 128 / cutlass::sizeof_bits<ElemCD>::value,
    ElemCD, cutlass::layout::RowMajor, 128 / cutlass::sizeof_bits<ElemCD>::value,
    cutlass::epilogue::collective::EpilogueScheduleAuto
  >::CollectiveOp;

using CollectiveMainloop = typename cutlass::gemm::collective::CollectiveBuilder<
    cutlass::arch::Sm90, cutlass::arch::OpClassTensorOp,
    ElemA, cutlass::layout::RowMajor, 128 / cutlass::sizeof_bits<ElemA>::value,
    ElemB, cutlass::layout::ColumnMajor, 128 / cutlass::sizeof_bits<ElemB>::value,
    Acc,
    TileShape, ClusterShape,
    cutlass::gemm::collective::StageCount<3>,
    cutlass::gemm::collective::KernelScheduleAuto
  >::CollectiveOp;

using GemmKernel = cutlass::gemm::kernel::GemmUniversal<
    cute::Shape<int,int,int,int>,
    CollectiveMainloop,
    CollectiveEpilogue
>;
using Gemm = cutlass::gemm::device::GemmUniversalAdapter<GemmKernel>;

// Force the device kernel symbol into the cubin without needing a host main.
auto* _anchor = &cutlass::device_kernel<GemmKernel>;


// ===== COMPILED SASS (sm_90a) =====

	.target	sm_90a

	.elftype	@"ET_EXEC"


//--------------------- .note.nv.tkinfo           --------------------------
	.section	.note.nv.tkinfo,"",@"SHT_NOTE"
	.sectionflags	@"SHF_NOTE_NV_TKINFO"
	.tkinfo
        /*0018*/ 	.word	0x00000002
        /*0030*/ 	.string	""
        /*0030*/ 	.string	"ptxas"
        /*0030*/ 	.string	"Cuda compilation tools, release 13.0, V13.0.88"
        /*0030*/ 	.string	"Build cuda_13.0.r13.0/compiler.36424714_0"
        /*0030*/ 	.string	"-arch sm_90a -m 64 "



//--------------------- .note.nv.cuinfo           --------------------------
	.section	.note.nv.cuinfo,"",@"SHT_NOTE"
	.sectionflags	@"SHF_NOTE_NV_CUINFO"
        /*0018*/ 	.short	0x0002
        /*001a*/ 	.short	0x005a
        /*001c*/ 	.short	0x0082
	.zero		2


//--------------------- .nv.info                  --------------------------
	.section	.nv.info,"",@"SHT_CUDA_INFO"
	.align	4


	//----- nvinfo : EIATTR_REGCOUNT
	.align		4
        /*0000*/ 	.byte	0x04, 0x2f
        /*0002*/ 	.short	(.L_15 - .L_14)
	.align		4
.L_14:
        /*0004*/ 	.word	index@(_ZN7cutlass13device_kernelINS_4gemm6kernel13GemmUniversalIN4cute5tupleIJiiiiEEENS1_10collective13CollectiveMmaINS1_34MainloopSm90TmaGmmaWarpSpecializedILi3ENS5_IJNS4_1CILi1EEESB_SB_EEENS1_32KernelTmaWarpSpecializedPingpongEEENS5_IJNSA_ILi64EEESF_SF_EEENS_10bfloat16_tENS5_IJlSB_lEEESH_SI_NS4_8TiledMMAINS4_8MMA_AtomIJNS4_4SM904GMMA27MMA_64x64x16_F32BF16BF16_SSILNSM_5MajorE0ELSO_0ELNSM_7ScaleInE1ELSP_1EEEEEENS4_6LayoutISC_NS5_IJNSA_ILi0EEEST_ST_EEEEENS5_IJNS4_10UnderscoreESW_SW_EEEEENS4_13SM90_TMA_LOADENS4_14ComposedLayoutINS4_7SwizzleILi3ELi4ELi3EEENS4_18smem_ptr_flag_bitsILi16EEENSS_INS5_IJNSA_ILi8EEESF_EEENS5_IJSF_SB_EEEEEEEvNS4_8identityESZ_S19_vS1A_EENS_8epilogue10collective6detail29Sm90TmaWarpSpecializedAdapterINS1D_15DefaultEpilogueISH_SI_SI_NS1C_6thread17LinearCombinationISH_Li1EffLNS1H_9ScaleType4KindE0ELNS_15FloatRoundStyleE2ESH_EENS1_15EpilogueDefaultEEEEEvvEEEEvNT_6ParamsE)
        /*0008*/ 	.word	0x000000a8


	//----- nvinfo : EIATTR_FRAME_SIZE
	.align		4
.L_15:
        /*000c*/ 	.byte	0x04, 0x11
        /*000e*/ 	.short	(.L_17 - .L_16)
	.align		4
.L_16:
        /*0010*/ 	.word	index@(_ZN7cutlass13device_kernelINS_4gemm6kernel13GemmUniversalIN4cute5tupleIJiiiiEEENS1_10collective13CollectiveMmaINS1_34MainloopSm90TmaGmmaWarpSpecializedILi3ENS5_IJNS4_1CILi1EEESB_SB_EEENS1_32KernelTmaWarpSpecializedPingpongEEENS5_IJNSA_ILi64EEESF_SF_EEENS_10bfloat16_tENS5_IJlSB_lEEESH_SI_NS4_8TiledMMAINS4_8MMA_AtomIJNS4_4SM904GMMA27MMA_64x64x16_F32BF16BF16_SSILNSM_5MajorE0ELSO_0ELNSM_7ScaleInE1ELSP_1EEEEEENS4_6LayoutISC_NS5_IJNSA_ILi0EEEST_ST_EEEEENS5_IJNS4_10UnderscoreESW_SW_EEEEENS4_13SM90_TMA_LOADENS4_14ComposedLayoutINS4_7SwizzleILi3ELi4ELi3EEENS4_18smem_ptr_flag_bitsILi16EEENSS_INS5_IJNSA_ILi8EEESF_EEENS5_IJSF_SB_EEEEEEEvNS4_8identityESZ_S19_vS1A_EENS_8epilogue10collective6detail29Sm90TmaWarpSpecializedAdapterINS1D_15DefaultEpilogueISH_SI_SI_NS1C_6thread17LinearCombinationISH_Li1EffLNS1H_9ScaleType4KindE0ELNS_15FloatRoundStyleE2ESH_EENS1_15EpilogueDefaultEEEEEvvEEEEvNT_6ParamsE)
        /*0014*/ 	.word	0x00000008


	//----- nvinfo : EIATTR_MIN_STACK_SIZE
	.align		4
.L_17:
        /*0018*/ 	.byte	0x04, 0x12
        /*001a*/ 	.short	(.L_19 - .L_18)
	.align		4
.L_18:
        /*001c*/ 	.word	index@(_ZN7cutlass13device_kernelINS_4gemm6kernel13GemmUniversalIN4cute5tupleIJiiiiEEENS1_10collective13CollectiveMmaINS1_34MainloopSm90TmaGmmaWarpSpecializedILi3ENS5_IJNS4_1CILi1EEESB_SB_EEENS1_32KernelTmaWarpSpecializedPingpongEEENS5_IJNSA_ILi64EEESF_SF_EEENS_10bfloat16_tENS5_IJlSB_lEEESH_SI_NS4_8TiledMMAINS4_8MMA_AtomIJNS4_4SM904GMMA27MMA_64x64x16_F32BF16BF16_SSILNSM_5MajorE0ELSO_0ELNSM_7ScaleInE1ELSP_1EEEEEENS4_6LayoutISC_NS5_IJNSA_ILi0EEEST_ST_EEEEENS5_IJNS4_10UnderscoreESW_SW_EEEEENS4_13SM90_TMA_LOADENS4_14ComposedLayoutINS4_7SwizzleILi3ELi4ELi3EEENS4_18smem_ptr_flag_bitsILi16EEENSS_INS5_IJNSA_ILi8EEESF_EEENS5_IJSF_SB_EEEEEEEvNS4_8identityESZ_S19_vS1A_EENS_8epilogue10collective6detail29Sm90TmaWarpSpecializedAdapterINS1D_15DefaultEpilogueISH_SI_SI_NS1C_6thread17LinearCombinationISH_Li1EffLNS1H_9ScaleType4KindE0ELNS_15FloatRoundStyleE2ESH_EENS1_15EpilogueDefaultEEEEEvvEEEEvNT_6ParamsE)
        /*0020*/ 	.word	0x00000008
.L_19:


//--------------------- .nv.compat                --------------------------
	.section	.nv.compat,"",@"SHT_CUDA_COMPAT_INFO"
	.align	4
        /*0000*/ 	.byte	0x02, 0x09, 0x01, 0x00, 0x02, 0x02, 0x04, 0x00, 0x02, 0x05, 0x05, 0x00, 0x03, 0x07, 0x01, 0x01
        /*0010*/ 	.byte	0x02, 0x03, 0x01, 0x00, 0x02, 0x06, 0x01, 0x00, 0x04, 0x0b, 0x08, 0x00, 0x00, 0x00, 0x00, 0x00
        /*0020*/ 	.byte	0x00, 0x00, 0x00, 0x00


//--------------------- .nv.info._ZN7cutlass13device_kernelINS_4gemm6kernel13GemmUniversalIN4cute5tupleIJiiiiEEENS1_10collective13CollectiveMmaINS1_34MainloopSm90TmaGmmaWarpSpecializedILi3ENS5_IJNS4_1CILi1EEESB_SB_EEENS1_32KernelTmaWarpSpecializedPingpongEEENS5_IJNSA_ILi64EEESF_SF_EEENS_10bfloat16_tENS5_IJlSB_lEEESH_SI_NS4_8TiledMMAINS4_8MMA_AtomIJNS4_4SM904GMMA27MMA_64x64x16_F32BF16BF16_SSILNSM_5MajorE0ELSO_0ELNSM_7ScaleInE1ELSP_1EEEEEENS4_6LayoutISC_NS5_IJNSA_ILi0EEEST_ST_EEEEENS5_IJNS4_10UnderscoreESW_SW_EEEEENS4_13SM90_TMA_LOADENS4_14ComposedLayoutINS4_7SwizzleILi3ELi4ELi3EEENS4_18smem_ptr_flag_bitsILi16EEENSS_INS5_IJNSA_ILi8EEESF_EEENS5_IJSF_SB_EEEEEEEvNS4_8identityESZ_S19_vS1A_EENS_8epilogue10collective6detail29Sm90TmaWarpSpecializedAdapterINS1D_15DefaultEpilogueISH_SI_SI_NS1C_6thread17LinearCombinationISH_Li1EffLNS1H_9ScaleType4KindE0ELNS_15FloatRoundStyleE2ESH_EENS1_15EpilogueDefaultEEEEEvvEEEEvNT_6ParamsE --------------------------
	.section	.nv.info._ZN7cutlass13device_kernelINS_4gemm6kernel13GemmUniversalIN4cute5tupleIJiiiiEEENS1_10collective13CollectiveMmaINS1_34MainloopSm90TmaGmmaWarpSpecializedILi3ENS5_IJNS4_1CILi1EEESB_SB_EEENS1_32KernelTmaWarpSpecializedPingpongEEENS5_IJNSA_ILi64EEESF_SF_EEENS_10bfloat16_tENS5_IJlSB_lEEESH_SI_NS4_8TiledMMAINS4_8MMA_AtomIJNS4_4SM904GMMA27MMA_64x64x16_F32BF16BF16_SSILNSM_5MajorE0ELSO_0ELNSM_7ScaleInE1ELSP_1EEEEEENS4_6LayoutISC_NS5_IJNSA_ILi0EEEST_ST_EEEEENS5_IJNS4_10UnderscoreESW_SW_EEEEENS4_13SM90_TMA_LOADENS4_14ComposedLayoutINS4_7SwizzleILi3ELi4ELi3EEENS4_18smem_ptr_flag_bitsILi16EEENSS_INS5_IJNSA_ILi8EEESF_EEENS5_IJSF_SB_EEEEEEEvNS4_8identityESZ_S19_vS1A_EENS_8epilogue10collective6detail29Sm90TmaWarpSpecializedAdapterINS1D_15DefaultEpilogueISH_SI_SI_NS1C_6thread17LinearCombinationISH_Li1EffLNS1H_9ScaleType4KindE0ELNS_15FloatRoundStyleE2ESH_EENS1_15EpilogueDefaultEEEEEvvEEEEvNT_6ParamsE,"",@"SHT_CUDA_INFO"
	.sectionflags	@""
	.align	4


	//----- nvinfo : EIATTR_CUDA_API_VERSION
	.align		4
        /*0000*/ 	.byte	0x04, 0x37
        /*0002*/ 	.short	(.L_21 - .L_20)
.L_20:
        /*0004*/ 	.word	0x00000082


	//----- nvinfo : EIATTR_KPARAM_INFO
	.align		4
.L_21:
        /*0008*/ 	.byte	0x04, 0x17
        /*000a*/ 	.short	(.L_23 - .L_22)
.L_22:
        /*000c*/ 	.word	0x00000000
        /*0010*/ 	.short	0x0000
        /*0012*/ 	.short	0x0070
        /*0014*/ 	.byte	0x00, 0xf0, 0x01, 0x10


	//----- nvinfo : EIATTR_SPARSE_MMA_MASK
	.align		4
.L_23:
        /*0018*/ 	.byte	0x03, 0x50
        /*001a*/ 	.short	0x0000


	//----- nvinfo : EIATTR_MAXREG_COUNT
	.align		4
        /*001c*/ 	.byte	0x03, 0x1b
        /*001e*/ 	.short	0x00a8


	//----- nvinfo : EIATTR_NUM_BARRIERS
	.align		4
        /*0020*/ 	.byte	0x02, 0x4c
        /*0022*/ 	.byte	0x01
	.zero		1


	//----- nvinfo : EIATTR_EXTERNS
	.align		4
        /*0024*/ 	.byte	0x04, 0x0f
        /*0026*/ 	.short	(.L_25 - .L_24)


	//   ....[0]....
	.align		4
.L_24:
        /*0028*/ 	.word	index@(__assertfail)


	//----- nvinfo : EIATTR_ANNOTATIONS
	.align		4
.L_25:
        /*002c*/ 	.byte	0x04, 0x55
        /*002e*/ 	.short	(.L_27 - .L_26)


	//   ....[0]....
.L_26:
        /*0030*/ 	.word	0x00000001
        /*0034*/ 	.byte	0xb0, 0x0a, 0x00, 0x00, 0x01, 0x00, 0x00, 0x00, 0xd0, 0x42, 0x00, 0x00, 0x01, 0x00, 0x00, 0x00
        /*0044*/ 	.byte	0xc0, 0x4e, 0x00, 0x00


	//----- nvinfo : EIATTR_MERCURY_ISA_VERSION
	.align		4
.L_27:
        /*0048*/ 	.byte	0x03, 0x5f
        /*004a*/ 	.short	0x0101


	//----- nvinfo : EIATTR_INT_WARP_WIDE_INSTR_OFFSETS
	.align		4
        /*004c*/ 	.byte	0x04, 0x31
        /*004e*/ 	.short	(.L_29 - .L_28)


	//   ....[0]....
.L_28:
        /*0050*/ 	.word	0x000003c0


	//   ....[1]....
        /*0054*/ 	.word	0x000003e0


	//   ....[2]....
        /*0058*/ 	.word	0x00000460


	//   ....[3]....
        /*005c*/ 	.word	0x00000470


	//   ....[4]....
        /*0060*/ 	.word	0x00000480


	//   ....[5]....
        /*0064*/ 	.word	0x000004a0


	//   ....[6]....
        /*0068*/ 	.word	0x00000530


	//   ....[7]....
        /*006c*/ 	.word	0x00000550


	//----- nvinfo : EIATTR_COOP_GROUP_MASK_REGIDS
	.align		4
.L_29:
        /*0070*/ 	.byte	0x04, 0x29
        /*0072*/ 	.short	(.L_31 - .L_30)


	//   ....[0]....
.L_30:
        /*0074*/ 	.word	0xffffffff


	//   ....[1]....
        /*0078*/ 	.word	0xffffffff


	//   ....[2]....
        /*007c*/ 	.word	0xffffffff


	//   ....[3]....
        /*0080*/ 	.word	0xffffffff


	//   ....[4]....
        /*0084*/ 	.word	0xffffffff


	//   ....[5]....
        /*0088*/ 	.word	0xffffffff


	//----- nvinfo : EIATTR_COOP_GROUP_INSTR_OFFSETS
	.align		4
.L_31:
        /*008c*/ 	.byte	0x04, 0x28
        /*008e*/ 	.short	(.L_33 - .L_32)


	//   ....[0]....
.L_32:
        /*0090*/ 	.word	0x00000070


	//   ....[1]....
        /*0094*/ 	.word	0x00000080


	//   ....[2]....
        /*0098*/ 	.word	0x00000140


	//   ....[3]....
        /*009c*/ 	.word	0x000002b0


	//   ....[4]....
        /*00a0*/ 	.word	0x000002f0


	//   ....[5]....
        /*00a4*/ 	.word	0x00000340


	//----- nvinfo : EIATTR_REG_RECONFIG
	.align		4
.L_33:
        /*00a8*/ 	.byte	0x01, 0x54
	.zero		2


	//----- nvinfo : EIATTR_SYSCALL_OFFSETS
	.align		4
        /*00ac*/ 	.byte	0x04, 0x46
        /*00ae*/ 	.short	(.L_35 - .L_34)


	//   ....[0]....
.L_34:
        /*00b0*/ 	.word	0x000015e0


	//----- nvinfo : EIATTR_MBARRIER_INSTR_OFFSETS
	.align		4
.L_35:
        /*00b4*/ 	.byte	0x04, 0x39
        /*00b6*/ 	.short	(.L_37 - .L_36)


	//   ....[0]....
.L_36:
        /*00b8*/ 	.word	0x00000240
        /*00bc*/ 	.word	0x000000ff
        /*00c0*/ 	.word	0x00000000
        /*00c4*/ 	.short	0x0100
        /*00c6*/ 	.byte	0x08
	.zero		1


	//   ....[1]....
        /*00c8*/ 	.word	0x00000250
        /*00cc*/ 	.word	0x000000ff
        /*00d0*/ 	.word	0x00000018
        /*00d4*/ 	.short	0x0100
        /*00d6*/ 	.byte	0x08
	.zero		1


	//   ....[2]....
        /*00d8*/ 	.word	0x00000260
        /*00dc*/ 	.word	0x000000ff
        /*00e0*/ 	.word	0x00000008
        /*00e4*/ 	.short	0x0100
        /*00e6*/ 	.byte	0x08
	.zero		1


	//   ....[3]....
        /*00e8*/ 	.word	0x00000270
        /*00ec*/ 	.word	0x000000ff
        /*00f0*/ 	.word	0x00000020
        /*00f4*/ 	.short	0x0100
        /*00f6*/ 	.byte	0x08
	.zero		1


	//   ....[4]....
        /*00f8*/ 	.word	0x00000280
        /*00fc*/ 	.word	0x000000ff
        /*0100*/ 	.word	0x00000010
        /*0104*/ 	.short	0x0100
        /*0106*/ 	.byte	0x08
	.zero		1


	//   ....[5]....
        /*0108*/ 	.word	0x00000290
        /*010c*/ 	.word	0x000000ff
        /*0110*/ 	.word	0x00000028
        /*0114*/ 	.short	0x0100
        /*0116*/ 	.byte	0x08
	.zero		1


	//   ....[6]....
        /*0118*/ 	.word	0x00000590
        /*011c*/ 	.word	0x000000ff
        /*0120*/ 	.word	0x00000060
        /*0124*/ 	.short	0x0100
        /*0126*/ 	.byte	0x08
	.zero		1


	//   ....[7]....
        /*0128*/ 	.word	0x00000600
        /*012c*/ 	.word	0x000000ff
        /*0130*/ 	.word	0x00000068
        /*0134*/ 	.short	0x0100
        /*0136*/ 	.byte	0x08
	.zero		1


	//   ....[8]....
        /*0138*/ 	.word	0x00000620
        /*013c*/ 	.word	0x000000ff
        /*0140*/ 	.word	0x00000040
        /*0144*/ 	.short	0x0100
        /*0146*/ 	.byte	0x09
	.zero		1


	//   ....[9]....
        /*0148*/ 	.word	0x00000630
        /*014c*/ 	.word	0x000000ff
        /*0150*/ 	.word	0x00000048
        /*0154*/ 	.short	0x0100
        /*0156*/ 	.byte	0x09
	.zero		1


	//   ....[10]....
        /*0158*/ 	.word	0x00000640
        /*015c*/ 	.word	0x000000ff
        /*0160*/ 	.word	0x00000050
        /*0164*/ 	.short	0x0100
        /*0166*/ 	.byte	0x09
	.zero		1


	//   ....[11]....
        /*0168*/ 	.word	0x00000650
        /*016c*/ 	.word	0x000000ff
        /*0170*/ 	.word	0x00000058
        /*0174*/ 	.short	0x0100
        /*0176*/ 	.byte	0x09
	.zero		1


	//   ....[12]....
        /*0178*/ 	.word	0x000014c0
        /*017c*/ 	.word	0x0000003d
        /*0180*/ 	.word	0x00000000
        /*0184*/ 	.short	0x010a
        /*0186*/ 	.byte	0x2a
	.zero		1


	//   ....[13]....
        /*0188*/ 	.word	0x00001660
        /*018c*/ 	.word	0x00000003
        /*0190*/ 	.word	0x00000000
        /*0194*/ 	.short	0x010a
        /*0196*/ 	.byte	0x3f
	.zero		1


	//   ....[14]....
        /*0198*/ 	.word	0x000016a0
        /*019c*/ 	.word	0x00000003
        /*01a0*/ 	.word	0x00000000
        /*01a4*/ 	.short	0x010a
        /*01a6*/ 	.byte	0x3f
	.zero		1


	//   ....[15]....
        /*01a8*/ 	.word	0x000019a0
        /*01ac*/ 	.word	0x000000ff
        /*01b0*/ 	.word	0x00000000
        /*01b4*/ 	.short	0x010a
        /*01b6*/ 	.byte	0x04
	.zero		1


	//   ....[16]....
        /*01b8*/ 	.word	0x000019e0
        /*01bc*/ 	.word	0x000000ff
        /*01c0*/ 	.word	0x00000000
        /*01c4*/ 	.short	0x010a
        /*01c6*/ 	.byte	0x04
	.zero		1


	//   ....[17]....
        /*01c8*/ 	.word	0x00001c40
        /*01cc*/ 	.word	0x000000ff
        /*01d0*/ 	.word	0x00000000
        /*01d4*/ 	.short	0x0101
        /*01d6*/ 	.byte	0x04
	.zero		1


	//   ....[18]....
        /*01d8*/ 	.word	0x00001d30
        /*01dc*/ 	.word	0x0000003e
        /*01e0*/ 	.word	0x00000000
        /*01e4*/ 	.short	0x0101
        /*01e6*/ 	.byte	0x2f
	.zero		1


	//   ....[19]....
        /*01e8*/ 	.word	0x00001e00
        /*01ec*/ 	.word	0x000000ff
        /*01f0*/ 	.word	0x00000000
        /*01f4*/ 	.short	0x0101
        /*01f6*/ 	.byte	0x06
	.zero		1


	//   ....[20]....
        /*01f8*/ 	.word	0x00001eb0
        /*01fc*/ 	.word	0x0000003d
        /*0200*/ 	.word	0x00000010
        /*0204*/ 	.short	0x010a
        /*0206*/ 	.byte	0x2a
	.zero		1


	//   ....[21]....
        /*0208*/ 	.word	0x000042f0
        /*020c*/ 	.word	0x00000040
        /*0210*/ 	.word	0x00000000
        /*0214*/ 	.short	0x0101
        /*0216*/ 	.byte	0x2f
	.zero		1


	//   ....[22]....
        /*0218*/ 	.word	0x00004c50
        /*021c*/ 	.word	0x0000000a
        /*0220*/ 	.word	0x00000018
        /*0224*/ 	.short	0x010a
        /*0226*/ 	.byte	0x3f
	.zero		1


	//   ....[23]....
        /*0228*/ 	.word	0x00004fd0
        /*022c*/ 	.word	0x00000005
        /*0230*/ 	.word	0x00000068
        /*0234*/ 	.short	0x0101
        /*0236*/ 	.byte	0x3f
	.zero		1


	//   ....[24]....
        /*0238*/ 	.word	0x00005750
        /*023c*/ 	.word	0x00000009
        /*0240*/ 	.word	0x00000000
        /*0244*/ 	.short	0x010a
        /*0246*/ 	.byte	0x3f
	.zero		1


	//   ....[25]....
        /*0248*/ 	.word	0x000057d0
        /*024c*/ 	.word	0x00000006
        /*0250*/ 	.word	0x00000000
        /*0254*/ 	.short	0x010a
        /*0256*/ 	.byte	0x3f
	.zero		1


	//   ....[26]....
        /*0258*/ 	.word	0x00005860
        /*025c*/ 	.word	0x00000003
        /*0260*/ 	.word	0x00000000
        /*0264*/ 	.short	0x010a
        /*0266*/ 	.byte	0x3f
	.zero		1


	//   ....[27]....
        /*0268*/ 	.word	0x000058c0
        /*026c*/ 	.word	0x0000003f
        /*0270*/ 	.word	0x00000000
        /*0274*/ 	.short	0x010a
        /*0276*/ 	.byte	0x3f
	.zero		1


	//   ....[28]....
        /*0278*/ 	.word	0x00005910
        /*027c*/ 	.word	0x00000003
        /*0280*/ 	.word	0x00000000
        /*0284*/ 	.short	0x010a
        /*0286*/ 	.byte	0x3f
	.zero		1


	//   ....[29]....
        /*0288*/ 	.word	0x00005970
        /*028c*/ 	.word	0x00000004
        /*0290*/ 	.word	0x00000000
        /*0294*/ 	.short	0x010a
        /*0296*/ 	.byte	0x3f
	.zero		1


	//   ....[30]....
        /*0298*/ 	.word	0x000059c0
        /*029c*/ 	.word	0x0000003f
        /*02a0*/ 	.word	0x00000010
        /*02a4*/ 	.short	0x010a
        /*02a6*/ 	.byte	0x3f
	.zero		1


	//   ....[31]....
        /*02a8*/ 	.word	0x00005a90
        /*02ac*/ 	.word	0x0000000a
        /*02b0*/ 	.word	0x00000018
        /*02b4*/ 	.short	0x010a
        /*02b6*/ 	.byte	0x3f
	.zero		1


	//   ....[32]....
        /*02b8*/ 	.word	0x00005b60
        /*02bc*/ 	.word	0x00000009
        /*02c0*/ 	.word	0x00000000
        /*02c4*/ 	.short	0x010a
        /*02c6*/ 	.byte	0x3f
	.zero		1


	//   ....[33]....
        /*02c8*/ 	.word	0x00005bb0
        /*02cc*/ 	.word	0x00000006
        /*02d0*/ 	.word	0x00000000
        /*02d4*/ 	.short	0x010a
        /*02d6*/ 	.byte	0x3f
	.zero		1


	//----- nvinfo : EIATTR_NUM_MBARRIERS
	.align		4
.L_37:
        /*02d8*/ 	.byte	0x03, 0x38
        /*02da*/ 	.short	0x000c


	//----- nvinfo : EIATTR_EXIT_INSTR_OFFSETS
	.align		4
        /*02dc*/ 	.byte	0x04, 0x1c
        /*02de*/ 	.short	(.L_39 - .L_38)


	//   ....[0]....
.L_38:
        /*02e0*/ 	.word	0x00001160


	//   ....[1]....
        /*02e4*/ 	.word	0x000011c0


	//   ....[2]....
        /*02e8*/ 	.word	0x00004980


	//   ....[3]....
        /*02ec*/ 	.word	0x000049b0


	//   ....[4]....
        /*02f0*/ 	.word	0x000058b0


	//----- nvinfo : EIATTR_MAX_THREADS
	.align		4
.L_39:
        /*02f4*/ 	.byte	0x04, 0x05
        /*02f6*/ 	.short	(.L_41 - .L_40)
.L_40:
        /*02f8*/ 	.word	0x00000180
        /*02fc*/ 	.word	0x00000001
        /*0300*/ 	.word	0x00000001


	//----- nvinfo : EIATTR_CRS_STACK_SIZE
	.align		4
.L_41:
        /*0304*/ 	.byte	0x04, 0x1e
        /*0306*/ 	.short	(.L_43 - .L_42)
.L_42:
        /*0308*/ 	.word	0x00000000


	//----- nvinfo : EIATTR_CBANK_PARAM_SIZE
	.align		4
.L_43:
        /*030c*/ 	.byte	0x03, 0x19
        /*030e*/ 	.short	0x0470


	//----- nvinfo : EIATTR_PARAM_CBANK
	.align		4
        /*0310*/ 	.byte	0x04, 0x0a
        /*0312*/ 	.short	(.L_45 - .L_44)
	.align		4
.L_44:
        /*0314*/ 	.word	index@(.nv.constant0._ZN7cutlass13device_kernelINS_4gemm6kernel13GemmUniversalIN4cute5tupleIJiiiiEEENS1_10collective13CollectiveMmaINS1_34MainloopSm90TmaGmmaWarpSpecializedILi3ENS5_IJNS4_1CILi1EEESB_SB_EEENS1_32KernelTmaWarpSpecializedPingpongEEENS5_IJNSA_ILi64EEESF_SF_EEENS_10bfloat16_tENS5_IJlSB_lEEESH_SI_NS4_8TiledMMAINS4_8MMA_AtomIJNS4_4SM904GMMA27MMA_64x64x16_F32BF16BF16_SSILNSM_5MajorE0ELSO_0ELNSM_7ScaleInE1ELSP_1EEEEEENS4_6LayoutISC_NS5_IJNSA_ILi0EEEST_ST_EEEEENS5_IJNS4_10UnderscoreESW_SW_EEEEENS4_13SM90_TMA_LOADENS4_14ComposedLayoutINS4_7SwizzleILi3ELi4ELi3EEENS4_18smem_ptr_flag_bitsILi16EEENSS_INS5_IJNSA_ILi8EEESF_EEENS5_IJSF_SB_EEEEEEEvNS4_8identityESZ_S19_vS1A_EENS_8epilogue10collective6detail29Sm90TmaWarpSpecializedAdapterINS1D_15DefaultEpilogueISH_SI_SI_NS1C_6thread17LinearCombinationISH_Li1EffLNS1H_9ScaleType4KindE0ELNS_15FloatRoundStyleE2ESH_EENS1_15EpilogueDefaultEEEEEvvEEEEvNT_6ParamsE)
        /*0318*/ 	.short	0x0210
        /*031a*/ 	.short	0x0470


	//----- nvinfo : EIATTR_SW_WAR
	.align		4
.L_45:
        /*031c*/ 	.byte	0x04, 0x36
        /*031e*/ 	.short	(.L_47 - .L_46)
.L_46:
        /*0320*/ 	.word	0x00000008
.L_47:


//--------------------- .nv.callgraph             --------------------------
	.section	.nv.callgraph,"",@"SHT_CUDA_CALLGRAPH"
	.align	4
	.sectionentsize	8
	.align		4
        /*0000*/ 	.word	0x00000000
	.align		4
        /*0004*/ 	.word	0xffffffff
	.align		4
        /*0008*/ 	.word	index@(_ZN7cutlass13device_kernelINS_4gemm6kernel13GemmUniversalIN4cute5tupleIJiiiiEEENS1_10collective13CollectiveMmaINS1_34MainloopSm90TmaGmmaWarpSpecializedILi3ENS5_IJNS4_1CILi1EEESB_SB_EEENS1_32KernelTmaWarpSpecializedPingpongEEENS5_IJNSA_ILi64EEESF_SF_EEENS_10bfloat16_tENS5_IJlSB_lEEESH_SI_NS4_8TiledMMAINS4_8MMA_AtomIJNS4_4SM904GMMA27MMA_64x64x16_F32BF16BF16_SSILNSM_5MajorE0ELSO_0ELNSM_7ScaleInE1ELSP_1EEEEEENS4_6LayoutISC_NS5_IJNSA_ILi0EEEST_ST_EEEEENS5_IJNS4_10UnderscoreESW_SW_EEEEENS4_13SM90_TMA_LOADENS4_14ComposedLayoutINS4_7SwizzleILi3ELi4ELi3EEENS4_18smem_ptr_flag_bitsILi16EEENSS_INS5_IJNSA_ILi8EEESF_EEENS5_IJSF_SB_EEEEEEEvNS4_8identityESZ_S19_vS1A_EENS_8epilogue10collective6detail29Sm90TmaWarpSpecializedAdapterINS1D_15DefaultEpilogueISH_SI_SI_NS1C_6thread17LinearCombinationISH_Li1EffLNS1H_9ScaleType4KindE0ELNS_15FloatRoundStyleE2ESH_EENS1_15EpilogueDefaultEEEEEvvEEEEvNT_6ParamsE)
	.align		4
        /*000c*/ 	.word	index@(__assertfail)
	.align		4
        /*0010*/ 	.word	0x00000000
	.align		4
        /*0014*/ 	.word	0xfffffffe
	.align		4
        /*0018*/ 	.word	0x00000000
	.align		4
        /*001c*/ 	.word	0xfffffffd
	.align		4
        /*0020*/ 	.word	0x00000000
	.align		4
        /*0024*/ 	.word	0xfffffffc


//--------------------- .nv.constant4             --------------------------
	.section	.nv.constant4,"a",@progbits
	.align	8
	.align		8
.nv.constant4:
        /*0000*/ 	.dword	__assertfail
	.align		8
        /*0008*/ 	.dword	__unnamed_1
	.align		8
        /*0010*/ 	.dword	_ZN39_INTERNAL_ef1df0b5_4_k_cu_b8ec50a5_28444cuda3std3__45__cpo5beginE
	.align		8
        /*0018*/ 	.dword	_ZN39_INTERNAL_ef1df0b5_4_k_cu_b8ec50a5_28444cuda3std3__45__cpo3endE
	.align		8
        /*0020*/ 	.dword	_ZN39_INTERNAL_ef1df0b5_4_k_cu_b8ec50a5_28444cuda3std3__45__cpo6cbeginE
	.align		8
        /*0028*/ 	.dword	_ZN39_INTERNAL_ef1df0b5_4_k_cu_b8ec50a5_28444cuda3std3__45__cpo4cendE
	.align		8
        /*0030*/ 	.dword	_ZN39_INTERNAL_ef1df0b5_4_k_cu_b8ec50a5_28444cuda3std3__441_GLOBAL__N__ef1df0b5_4_k_cu_b8ec50a5_28446ignoreE
	.align		8
        /*0038*/ 	.dword	_ZN39_INTERNAL_ef1df0b5_4_k_cu_b8ec50a5_28444cuda3std3__419piecewise_constructE
	.align		8
        /*0040*/ 	.dword	_ZN39_INTERNAL_ef1df0b5_4_k_cu_b8ec50a5_28444cuda3std3__48in_placeE
	.align		8
        /*0048*/ 	.dword	_ZN39_INTERNAL_ef1df0b5_4_k_cu_b8ec50a5_28444cuda3std6ranges3__45__cpo4swapE
	.align		8
        /*0050*/ 	.dword	_ZN39_INTERNAL_ef1df0b5_4_k_cu_b8ec50a5_28444cuda3std6ranges3__45__cpo9iter_moveE
	.align		8
        /*0058*/ 	.dword	_ZN39_INTERNAL_ef1df0b5_4_k_cu_b8ec50a5_28444cute7productE
	.align		8
        /*0060*/ 	.dword	_ZN39_INTERNAL_ef1df0b5_4_k_cu_b8ec50a5_28444cute1_E
	.align		8
        /*0068*/ 	.dword	$str$22
	.align		8
        /*0070*/ 	.dword	$str$23


//--------------------- .text._ZN7cutlass13device_kernelINS_4gemm6kernel13GemmUniversalIN4cute5tupleIJiiiiEEENS1_10collective13CollectiveMmaINS1_34MainloopSm90TmaGmmaWarpSpecializedILi3ENS5_IJNS4_1CILi1EEESB_SB_EEENS1_32KernelTmaWarpSpecializedPingpongEEENS5_IJNSA_ILi64EEESF_SF_EEENS_10bfloat16_tENS5_IJlSB_lEEESH_SI_NS4_8TiledMMAINS4_8MMA_AtomIJNS4_4SM904GMMA27MMA_64x64x16_F32BF16BF16_SSILNSM_5MajorE0ELSO_0ELNSM_7ScaleInE1ELSP_1EEEEEENS4_6LayoutISC_NS5_IJNSA_ILi0EEEST_ST_EEEEENS5_IJNS4_10UnderscoreESW_SW_EEEEENS4_13SM90_TMA_LOADENS4_14ComposedLayoutINS4_7SwizzleILi3ELi4ELi3EEENS4_18smem_ptr_flag_bitsILi16EEENSS_INS5_IJNSA_ILi8EEESF_EEENS5_IJSF_SB_EEEEEEEvNS4_8identityESZ_S19_vS1A_EENS_8epilogue10collective6detail29Sm90TmaWarpSpecializedAdapterINS1D_15DefaultEpilogueISH_SI_SI_NS1C_6thread17LinearCombinationISH_Li1EffLNS1H_9ScaleType4KindE0ELNS_15FloatRoundStyleE2ESH_EENS1_15EpilogueDefaultEEEEEvvEEEEvNT_6ParamsE --------------------------
	.section	.text._ZN7cutlass13device_kernelINS_4gemm6kernel13GemmUniversalIN4cute5tupleIJiiiiEEENS1_10collective13CollectiveMmaINS1_34MainloopSm90TmaGmmaWarpSpecializedILi3ENS5_IJNS4_1CILi1EEESB_SB_EEENS1_32KernelTmaWarpSpecializedPingpongEEENS5_IJNSA_ILi64EEESF_SF_EEENS_10bfloat16_tENS5_IJlSB_lEEESH_SI_NS4_8TiledMMAINS4_8MMA_AtomIJNS4_4SM904GMMA27MMA_64x64x16_F32BF16BF16_SSILNSM_5MajorE0ELSO_0ELNSM_7ScaleInE1ELSP_1EEEEEENS4_6LayoutISC_NS5_IJNSA_ILi0EEEST_ST_EEEEENS5_IJNS4_10UnderscoreESW_SW_EEEEENS4_13SM90_TMA_LOADENS4_14ComposedLayoutINS4_7SwizzleILi3ELi4ELi3EEENS4_18smem_ptr_flag_bitsILi16EEENSS_INS5_IJNSA_ILi8EEESF_EEENS5_IJSF_SB_EEEEEEEvNS4_8identityESZ_S19_vS1A_EENS_8epilogue10collective6detail29Sm90TmaWarpSpecializedAdapterINS1D_15DefaultEpilogueISH_SI_SI_NS1C_6thread17LinearCombinationISH_Li1EffLNS1H_9ScaleType4KindE0ELNS_15FloatRoundStyleE2ESH_EENS1_15EpilogueDefaultEEEEEvvEEEEvNT_6ParamsE,"ax",@progbits
	.align	128
.text._ZN7cutlass13device_kernelINS_4gemm6kernel13GemmUniversalIN4cute5tupleIJiiiiEEENS1_10collective13CollectiveMmaINS1_34MainloopSm90TmaGmmaWarpSpecializedILi3ENS5_IJNS4_1CILi1EEESB_SB_EEENS1_32KernelTmaWarpSpecializedPingpongEEENS5_IJNSA_ILi64EEESF_SF_EEENS_10bfloat16_tENS5_IJlSB_lEEESH_SI_NS4_8TiledMMAINS4_8MMA_AtomIJNS4_4SM904GMMA27MMA_64x64x16_F32BF16BF16_SSILNSM_5MajorE0ELSO_0ELNSM_7ScaleInE1ELSP_1EEEEEENS4_6LayoutISC_NS5_IJNSA_ILi0EEEST_ST_EEEEENS5_IJNS4_10UnderscoreESW_SW_EEEEENS4_13SM90_TMA_LOADENS4_14ComposedLayoutINS4_7SwizzleILi3ELi4ELi3EEENS4_18smem_ptr_flag_bitsILi16EEENSS_INS5_IJNSA_ILi8EEESF_EEENS5_IJSF_SB_EEEEEEEvNS4_8identityESZ_S19_vS1A_EENS_8epilogue10collective6detail29Sm90TmaWarpSpecializedAdapterINS1D_15DefaultEpilogueISH_SI_SI_NS1C_6thread17LinearCombinationISH_Li1EffLNS1H_9ScaleType4KindE0ELNS_15FloatRoundStyleE2ESH_EENS1_15EpilogueDefaultEEEEEvvEEEEvNT_6ParamsE:
        .type           _ZN7cutlass13device_kernelINS_4gemm6kernel13GemmUniversalIN4cute5tupleIJiiiiEEENS1_10collective13CollectiveMmaINS1_34MainloopSm90TmaGmmaWarpSpecializedILi3ENS5_IJNS4_1CILi1EEESB_SB_EEENS1_32KernelTmaWarpSpecializedPingpongEEENS5_IJNSA_ILi64EEESF_SF_EEENS_10bfloat16_tENS5_IJlSB_lEEESH_SI_NS4_8TiledMMAINS4_8MMA_AtomIJNS4_4SM904GMMA27MMA_64x64x16_F32BF16BF16_SSILNSM_5MajorE0ELSO_0ELNSM_7ScaleInE1ELSP_1EEEEEENS4_6LayoutISC_NS5_IJNSA_ILi0EEEST_ST_EEEEENS5_IJNS4_10UnderscoreESW_SW_EEEEENS4_13SM90_TMA_LOADENS4_14ComposedLayoutINS4_7SwizzleILi3ELi4ELi3EEENS4_18smem_ptr_flag_bitsILi16EEENSS_INS5_IJNSA_ILi8EEESF_EEENS5_IJSF_SB_EEEEEEEvNS4_8identityESZ_S19_vS1A_EENS_8epilogue10collective6detail29Sm90TmaWarpSpecializedAdapterINS1D_15DefaultEpilogueISH_SI_SI_NS1C_6thread17LinearCombinationISH_Li1EffLNS1H_9ScaleType4KindE0ELNS_15FloatRoundStyleE2ESH_EENS1_15EpilogueDefaultEEEEEvvEEEEvNT_6ParamsE,@function
        .size           _ZN7cutlass13device_kernelINS_4gemm6kernel13GemmUniversalIN4cute5tupleIJiiiiEEENS1_10collective13CollectiveMmaINS1_34MainloopSm90TmaGmmaWarpSpecializedILi3ENS5_IJNS4_1CILi1EEESB_SB_EEENS1_32KernelTmaWarpSpecializedPingpongEEENS5_IJNSA_ILi64EEESF_SF_EEENS_10bfloat16_tENS5_IJlSB_lEEESH_SI_NS4_8TiledMMAINS4_8MMA_AtomIJNS4_4SM904GMMA27MMA_64x64x16_F32BF16BF16_SSILNSM_5MajorE0ELSO_0ELNSM_7ScaleInE1ELSP_1EEEEEENS4_6LayoutISC_NS5_IJNSA_ILi0EEEST_ST_EEEEENS5_IJNS4_10UnderscoreESW_SW_EEEEENS4_13SM90_TMA_LOADENS4_14ComposedLayoutINS4_7SwizzleILi3ELi4ELi3EEENS4_18smem_ptr_flag_bitsILi16EEENSS_INS5_IJNSA_ILi8EEESF_EEENS5_IJSF_SB_EEEEEEEvNS4_8identityESZ_S19_vS1A_EENS_8epilogue10collective6detail29Sm90TmaWarpSpecializedAdapterINS1D_15DefaultEpilogueISH_SI_SI_NS1C_6thread17LinearCombinationISH_Li1EffLNS1H_9ScaleType4KindE0ELNS_15FloatRoundStyleE2ESH_EENS1_15EpilogueDefaultEEEEEvvEEEEvNT_6ParamsE,(.L_x_131 - _ZN7cutlass13device_kernelINS_4gemm6kernel13GemmUniversalIN4cute5tupleIJiiiiEEENS1_10collective13CollectiveMmaINS1_34MainloopSm90TmaGmmaWarpSpecializedILi3ENS5_IJNS4_1CILi1EEESB_SB_EEENS1_32KernelTmaWarpSpecializedPingpongEEENS5_IJNSA_ILi64EEESF_SF_EEENS_10bfloat16_tENS5_IJlSB_lEEESH_SI_NS4_8TiledMMAINS4_8MMA_AtomIJNS4_4SM904GMMA27MMA_64x64x16_F32BF16BF16_SSILNSM_5MajorE0ELSO_0ELNSM_7ScaleInE1ELSP_1EEEEEENS4_6LayoutISC_NS5_IJNSA_ILi0EEEST_ST_EEEEENS5_IJNS4_10UnderscoreESW_SW_EEEEENS4_13SM90_TMA_LOADENS4_14ComposedLayoutINS4_7SwizzleILi3ELi4ELi3EEENS4_18smem_ptr_flag_bitsILi16EEENSS_INS5_IJNSA_ILi8EEESF_EEENS5_IJSF_SB_EEEEEEEvNS4_8identityESZ_S19_vS1A_EENS_8epilogue10collective6detail29Sm90TmaWarpSpecializedAdapterINS1D_15DefaultEpilogueISH_SI_SI_NS1C_6thread17LinearCombinationISH_Li1EffLNS1H_9ScaleType4KindE0ELNS_15FloatRoundStyleE2ESH_EENS1_15EpilogueDefaultEEEEEvvEEEEvNT_6ParamsE)
        .other          _ZN7cutlass13device_kernelINS_4gemm6kernel13GemmUniversalIN4cute5tupleIJiiiiEEENS1_10collective13CollectiveMmaINS1_34MainloopSm90TmaGmmaWarpSpecializedILi3ENS5_IJNS4_1CILi1EEESB_SB_EEENS1_32KernelTmaWarpSpecializedPingpongEEENS5_IJNSA_ILi64EEESF_SF_EEENS_10bfloat16_tENS5_IJlSB_lEEESH_SI_NS4_8TiledMMAINS4_8MMA_AtomIJNS4_4SM904GMMA27MMA_64x64x16_F32BF16BF16_SSILNSM_5MajorE0ELSO_0ELNSM_7ScaleInE1ELSP_1EEEEEENS4_6LayoutISC_NS5_IJNSA_ILi0EEEST_ST_EEEEENS5_IJNS4_10UnderscoreESW_SW_EEEEENS4_13SM90_TMA_LOADENS4_14ComposedLayoutINS4_7SwizzleILi3ELi4ELi3EEENS4_18smem_ptr_flag_bitsILi16EEENSS_INS5_IJNSA_ILi8EEESF_EEENS5_IJSF_SB_EEEEEEEvNS4_8identityESZ_S19_vS1A_EENS_8epilogue10collective6detail29Sm90TmaWarpSpecializedAdapterINS1D_15DefaultEpilogueISH_SI_SI_NS1C_6thread17LinearCombinationISH_Li1EffLNS1H_9ScaleType4KindE0ELNS_15FloatRoundStyleE2ESH_EENS1_15EpilogueDefaultEEEEEvvEEEEvNT_6ParamsE,@"STO_CUDA_ENTRY STV_DEFAULT"
_ZN7cutlass13device_kernelINS_4gemm6kernel13GemmUniversalIN4cute5tupleIJiiiiEEENS1_10collective13CollectiveMmaINS1_34MainloopSm90TmaGmmaWarpSpecializedILi3ENS5_IJNS4_1CILi1EEESB_SB_EEENS1_32KernelTmaWarpSpecializedPingpongEEENS5_IJNSA_ILi64EEESF_SF_EEENS_10bfloat16_tENS5_IJlSB_lEEESH_SI_NS4_8TiledMMAINS4_8MMA_AtomIJNS4_4SM904GMMA27MMA_64x64x16_F32BF16BF16_SSILNSM_5MajorE0ELSO_0ELNSM_7ScaleInE1ELSP_1EEEEEENS4_6LayoutISC_NS5_IJNSA_ILi0EEEST_ST_EEEEENS5_IJNS4_10UnderscoreESW_SW_EEEEENS4_13SM90_TMA_LOADENS4_14ComposedLayoutINS4_7SwizzleILi3ELi4ELi3EEENS4_18smem_ptr_flag_bitsILi16EEENSS_INS5_IJNSA_ILi8EEESF_EEENS5_IJSF_SB_EEEEEEEvNS4_8identityESZ_S19_vS1A_EENS_8epilogue10collective6detail29Sm90TmaWarpSpecializedAdapterINS1D_15DefaultEpilogueISH_SI_SI_NS1C_6thread17LinearCombinationISH_Li1EffLNS1H_9ScaleType4KindE0ELNS_15FloatRoundStyleE2ESH_EENS1_15EpilogueDefaultEEEEEvvEEEEvNT_6ParamsE:
[----:B------:R-:W0:Y:S02]  /*0000*/  LDC R1, c[0x0][0x28] ;  /* 0x00000a00ff017b82 */ /* 0x000e240000000800 */
[----:B0-----:R-:W-:Y:S01]  /*0010*/  VIADD R1, R1, 0xfffffff8 ;  /* 0xfffffff801017836 */ /* 0x001fe20000000000 */
[----:B------:R-:W0:Y:S01]  /*0020*/  S2R R4, SR_TID.X ;  /* 0x0000000000047919 */ /* 0x000e220000002100 */
[----:B------:R-:W-:Y:S01]  /*0030*/  ELECT P0, URZ, PT ;  /* 0x00000000003f782f */ /* 0x000fe20003800000 */
[----:B------:R-:W-:Y:S01]  /*0040*/  BSSY B0, `(.L_x_0) ;  /* 0x000000f000007945 */ /* 0x000fe20003800000 */
[--C-:B0-----:R-:W-:Y:S02]  /*0050*/  SHF.R.U32.HI R0, RZ, 0x5, R4.reuse ;  /* 0x00000005ff007819 */ /* 0x101fe40000011604 */
[----:B------:R-:W-:-:S03]  /*0060*/  SHF.R.U32.HI R5, RZ, 0x7, R4 ;  /* 0x00000007ff057819 */ /* 0x000fc60000011604 */
[----:B------:R-:W0:Y:S04]  /*0070*/  SHFL.IDX PT, R2, R0, RZ, 0x1f ;  /* 0x00001fff00027589 */ /* 0x000e2800000e0000 */
[----:B------:R1:W2:Y:S01]  /*0080*/  SHFL.IDX PT, R8, R5, RZ, 0x1f ;  /* 0x00001fff05087589 */ /* 0x0002a200000e0000 */
[----:B0-----:R-:W-:-:S13]  /*0090*/  ISETP.NE.OR P0, PT, R2, RZ, !P0 ;  /* 0x000000ff0200720c */ /* 0x001fda0004705670 */
[----:B-12---:R-:W-:Y:S05]  /*00a0*/  @P0 BRA `(.L_x_1) ;  /* 0x0000000000200947 */ /* 0x006fea0003800000 */
[----:B------:R-:W-:Y:S02]  /*00b0*/  ULDC.64 UR4, c[0x0][0x198] ;  /* 0x0000660000047ab9 */ /* 0x000fe40000000a00 */
[----:B------:R-:W-:Y:S02]  /*00c0*/  UIADD3 UR6, UP0, UR4, 0xf0, URZ ;  /* 0x000000f004067890 */ /* 0x000fe4000ff1e03f */
[----:B------:R-:W-:Y:S02]  /*00d0*/  UIADD3 UR4, UP1, UR4, 0x1f0, URZ ;  /* 0x000001f004047890 */ /* 0x000fe4000ff3e03f */
[----:B------:R-:W-:Y:S02]  /*00e0*/  UIADD3.X UR7, URZ, UR5, URZ, UP0, !UPT ;  /* 0x000000053f077290 */ /* 0x000fe400087fe43f */
[----:B------:R-:W-:-:S07]  /*00f0*/  UIADD3.X UR5, URZ, UR5, URZ, UP1, !UPT ;  /* 0x000000053f057290 */ /* 0x000fce0008ffe43f */
[----:B------:R0:W-:Y:S02]  /*0100*/  UTMACCTL.PF [UR6] ;  /* 0x00000000060079b9 */ /* 0x0001e40008040000 */
[----:B------:R0:W-:Y:S02]  /*0110*/  UTMACCTL.PF [UR4] ;  /* 0x00000000040079b9 */ /* 0x0001e40008040000 */
[----:B0-----:R-:W-:Y:S01]  /*0120*/  NOP ;  /* 0x0000000000007918 */ /* 0x001fe20000000000 */
.L_x_1:
[----:B------:R-:W-:Y:S05]  /*0130*/  BSYNC B0 ;  /* 0x0000000000007941 */ /* 0x000fea0003800000 */
.L_x_0:
[----:B------:R-:W0:Y:S02]  /*0140*/  SHFL.IDX PT, R3, R0, RZ, 0x1f ;  /* 0x00001fff00037589 */ /* 0x000e2400000e0000 */
[----:B0-----:R-:W-:-:S13]  /*0150*/  ISETP.NE.AND P0, PT, R3, RZ, PT ;  /* 0x000000ff0300720c */ /* 0x001fda0003f05270 */
[----:B------:R-:W-:Y:S05]  /*0160*/  @P0 BRA `(.L_x_2) ;  /* 0x0000000000500947 */ /* 0x000fea0003800000 */
[----:B------:R-:W0:Y:S01]  /*0170*/  S2UR UR8, SR_CgaCtaId ;  /* 0x00000000000879c3 */ /* 0x000e220000008800 */
[----:B------:R-:W-:Y:S01]  /*0180*/  UMOV UR4, 0x400 ;  /* 0x0000040000047882 */ /* 0x000fe20000000000 */
[----:B------:R-:W-:Y:S01]  /*0190*/  UMOV UR5, 0x1 ;  /* 0x0000000100057882 */ /* 0x000fe20000000000 */
[----:B------:R-:W-:Y:S01]  /*01a0*/  UMOV UR6, 0x80 ;  /* 0x0000008000067882 */ /* 0x000fe20000000000 */
[----:B------:R-:W-:Y:S01]  /*01b0*/  ELECT P0, URZ, PT ;  /* 0x00000000003f782f */ /* 0x000fe20003800000 */
[----:B------:R-:W-:-:S04]  /*01c0*/  UIADD3 UR6, -UR6, 0x100000, URZ ;  /* 0x0010000006067890 */ /* 0x000fc8000fffe13f */
[----:B------:R-:W-:Y:S02]  /*01d0*/  USHF.L.U32 UR7, UR6, 0xb, URZ ;  /* 0x0000000b06077899 */ /* 0x000fe4000800063f */
[----:B------:R-:W-:Y:S02]  /*01e0*/  USHF.L.U32 UR6, UR6, 0x1, URZ ;  /* 0x0000000106067899 */ /* 0x000fe4000800063f */
[----:B0-----:R-:W-:Y:S02]  /*01f0*/  ULEA UR8, UR8, UR4, 0x18 ;  /* 0x0000000408087291 */ /* 0x001fe4000f8ec03f */
[----:B------:R-:W-:-:S04]  /*0200*/  UIADD3 UR4, -UR5, 0x100000, URZ ;  /* 0x0010000005047890 */ /* 0x000fc8000fffe13f */
[----:B------:R-:W-:Y:S02]  /*0210*/  USHF.L.U32 UR5, UR4, 0xb, URZ ;  /* 0x0000000b04057899 */ /* 0x000fe4000800063f */
[----:B------:R-:W-:Y:S01]  /*0220*/  USHF.L.U32 UR4, UR4, 0x1, URZ ;  /* 0x0000000104047899 */ /* 0x000fe2000800063f */
[----:B------:R-:W0:Y:S11]  /*0230*/  FENCE.VIEW.ASYNC.S ;  /* 0x00000000000073c6 */ /* 0x000e360000000000 */
[----:B0-----:R0:W1:Y:S01]  /*0240*/  SYNCS.EXCH.64 URZ, [UR8], UR4 ;  /* 0x00000004083f75b2 */ /* 0x0010620008000100 */
[----:B------:R0:W2:Y:S01]  /*0250*/  SYNCS.EXCH.64 URZ, [UR8+0x18], UR6 ;  /* 0x00001806083f75b2 */ /* 0x0000a20008000100 */
[----:B------:R0:W3:Y:S01]  /*0260*/  SYNCS.EXCH.64 URZ, [UR8+0x8], UR4 ;  /* 0x00000804083f75b2 */ /* 0x0000e20008000100 */
[----:B------:R0:W4:Y:S01]  /*0270*/  SYNCS.EXCH.64 URZ, [UR8+0x20], UR6 ;  /* 0x00002006083f75b2 */ /* 0x0001220008000100 */
[----:B------:R0:W0:Y:S01]  /*0280*/  SYNCS.EXCH.64 URZ, [UR8+0x10], UR4 ;  /* 0x00001004083f75b2 */ /* 0x0000220008000100 */
[----:B------:R0:W0:Y:S01]  /*0290*/  SYNCS.EXCH.64 URZ, [UR8+0x28], UR6 ;  /* 0x00002806083f75b2 */ /* 0x0000220008000100 */
[----:B------:R-:W-:Y:S01]  /*02a0*/  NOP ;  /* 0x0000000000007918 */ /* 0x000fe20000000000 */
.L_x_2:
[----:B------:R-:W5:Y:S01]  /*02b0*/  SHFL.IDX PT, R6, R0, RZ, 0x1f ;  /* 0x00001fff00067589 */ /* 0x000f6200000e0000 */
[----:B------:R-:W-:Y:S01]  /*02c0*/  ELECT P0, URZ, PT ;  /* 0x00000000003f782f */ /* 0x000fe20003800000 */
[----:B------:R-:W-:Y:S01]  /*02d0*/  NOP ;  /* 0x0000000000007918 */ /* 0x000fe20000000000 */
[----:B------:R-:W-:Y:S01]  /*02e0*/  ELECT P1, URZ, PT ;  /* 0x00000000003f782f */ /* 0x000fe20003820000 */
[----:B------:R-:W1:Y:S01]  /*02f0*/  SHFL.IDX PT, R3, R0, RZ, 0x1f ;  /* 0x00001fff00037589 */ /* 0x000e6200000e0000 */
[----:B0-----:R-:W-:Y:S01]  /*0300*/  UMOV UR4, 0x20 ;  /* 0x0000002000047882 */ /* 0x001fe20000000000 */
[----:B------:R-:W-:Y:S01]  /*0310*/  UMOV UR11, 0x80 ;  /* 0x00000080000b7882 */ /* 0x000fe20000000000 */
[----:B------:R-:W-:Y:S01]  /*0320*/  NOP ;  /* 0x0000000000007918 */ /* 0x000fe20000000000 */
[C---:B------:R-:W-:Y:S01]  /*0330*/  VIADD R33, R8.reuse, 0xffffffff ;  /* 0xffffffff08217836 */ /* 0x040fe20000000000 */
[----:B------:R-:W0:Y:S01]  /*0340*/  SHFL.IDX PT, R5, R5, RZ, 0x1f ;  /* 0x00001fff05057589 */ /* 0x000e2200000e0000 */
[----:B------:R-:W-:Y:S01]  /*0350*/  ULDC.64 UR36, c[0x0][0x208] ;  /* 0x0000820000247ab9 */ /* 0x000fe20000000a00 */
[----:B------:R-:W-:-:S02]  /*0360*/  ISETP.NE.AND P2, PT, R8, RZ, PT ;  /* 0x000000ff0800720c */ /* 0x000fc40003f45270 */
[----:B------:R-:W-:Y:S02]  /*0370*/  ISETP.GE.U32.AND P3, PT, R33, 0x2, PT ;  /* 0x000000022100780c */ /* 0x000fe40003f66070 */
[----:B-----5:R-:W-:Y:S02]  /*0380*/  ISETP.NE.OR P0, PT, R6, RZ, !P0 ;  /* 0x000000ff0600720c */ /* 0x020fe40004705670 */
[----:B-1----:R-:W-:Y:S02]  /*0390*/  ISETP.NE.OR P1, PT, R3, RZ, !P1 ;  /* 0x000000ff0300720c */ /* 0x002fe40004f25670 */
[----:B------:R-:W-:-:S04]  /*03a0*/  SHF.R.S32.HI R3, RZ, 0x1f, R2 ;  /* 0x0000001fff037819 */ /* 0x000fc80000011402 */
[----:B------:R-:W-:-:S05]  /*03b0*/  LEA.HI R3, R3, R2, RZ, 0x2 ;  /* 0x0000000203037211 */ /* 0x000fca00078f10ff */
[----:B------:R-:W-:Y:S01]  /*03c0*/  VOTEU.ALL UP0, P0 ;  /* 0x00000000003f7886 */ /* 0x000fe20000000000 */
[----:B------:R-:W-:Y:S01]  /*03d0*/  LOP3.LUT R3, R3, 0xfffffffc, RZ, 0xc0, !PT ;  /* 0xfffffffc03037812 */ /* 0x000fe200078ec0ff */
[----:B------:R-:W-:-:S03]  /*03e0*/  VOTEU.ALL UP1, P1 ;  /* 0x00000000003f7886 */ /* 0x000fc60000820000 */
[----:B------:R-:W1:Y:S01]  /*03f0*/  @!UP0 S2UR UR7, SR_CgaCtaId ;  /* 0x00000000000789c3 */ /* 0x000e620000008800 */
[----:B------:R-:W-:Y:S01]  /*0400*/  @!UP0 UMOV UR6, 0x400 ;  /* 0x0000040000068882 */ /* 0x000fe20000000000 */
[----:B------:R-:W-:-:S04]  /*0410*/  @!UP0 UIADD3 UR4, -UR4, 0x100000, URZ ;  /* 0x0010000004048890 */ /* 0x000fc8000fffe13f */
[----:B------:R-:W-:Y:S02]  /*0420*/  @!UP0 USHF.L.U32 UR5, UR4, 0xb, URZ ;  /* 0x0000000b04058899 */ /* 0x000fe4000800063f */
[----:B------:R-:W-:Y:S01]  /*0430*/  @!UP0 USHF.L.U32 UR4, UR4, 0x1, URZ ;  /* 0x0000000104048899 */ /* 0x000fe2000800063f */
[----:B------:R-:W-:Y:S01]  /*0440*/  IMAD.IADD R0, R2, 0x1, -R3 ;  /* 0x0000000102007824 */ /* 0x000fe200078e0a03 */
[----:B------:R-:W-:Y:S01]  /*0450*/  @!UP1 UMOV UR9, 0x400 ;  /* 0x0000040000099882 */ /* 0x000fe20000000000 */
[----:B------:R-:W-:Y:S01]  /*0460*/  VOTEU.ALL UP2, P1 ;  /* 0x00000000003f7886 */ /* 0x000fe20000840000 */
[----:B------:R-:W-:Y:S01]  /*0470*/  VOTEU.ALL UP3, P1 ;  /* 0x00000000003f7886 */ /* 0x000fe20000860000 */
[----:B------:R-:W-:Y:S01]  /*0480*/  VOTEU.ALL UP4, P1 ;  /* 0x00000000003f7886 */ /* 0x000fe20000880000 */
[----:B------:R-:W5:Y:S01]  /*0490*/  @!UP1 S2UR UR10, SR_CgaCtaId ;  /* 0x00000000000a99c3 */ /* 0x000f620000008800 */
[----:B------:R-:W-:Y:S01]  /*04a0*/  VOTEU.ALL UP5, P1 ;  /* 0x00000000003f7886 */ /* 0x000fe200008a0000 */
[----:B------:R-:W-:-:S04]  /*04b0*/  SHF.R.S32.HI R3, RZ, 0x1f, R4 ;  /* 0x0000001fff037819 */ /* 0x000fc80000011404 */
[----:B------:R-:W-:-:S04]  /*04c0*/  LEA.HI R3, R3, R4, RZ, 0x7 ;  /* 0x0000000403037211 */ /* 0x000fc800078f38ff */
[----:B------:R-:W-:-:S05]  /*04d0*/  LOP3.LUT R3, R3, 0xffffff80, RZ, 0xc0, !PT ;  /* 0xffffff8003037812 */ /* 0x000fca00078ec0ff */
[----:B------:R-:W-:Y:S01]  /*04e0*/  IMAD.IADD R3, R4, 0x1, -R3 ;  /* 0x0000000104037824 */ /* 0x000fe200078e0a03 */
[----:B-1----:R-:W-:Y:S02]  /*04f0*/  @!UP0 ULEA UR8, UR7, UR6, 0x18 ;  /* 0x0000000607088291 */ /* 0x002fe4000f8ec03f */
[----:B------:R-:W-:-:S04]  /*0500*/  @!UP1 UIADD3 UR6, -UR11, 0x100000, URZ ;  /* 0x001000000b069890 */ /* 0x000fc8000fffe13f */
[----:B------:R-:W-:Y:S02]  /*0510*/  @!UP1 USHF.L.U32 UR7, UR6, 0xb, URZ ;  /* 0x0000000b06079899 */ /* 0x000fe4000800063f */
[----:B------:R-:W-:Y:S01]  /*0520*/  @!UP1 USHF.L.U32 UR6, UR6, 0x1, URZ ;  /* 0x0000000106069899 */ /* 0x000fe2000800063f */
[----:B------:R-:W-:Y:S01]  /*0530*/  VOTEU.ALL UP0, P0 ;  /* 0x00000000003f7886 */ /* 0x000fe20000000000 */
[----:B-----5:R-:W-:Y:S01]  /*0540*/  @!UP1 ULEA UR9, UR10, UR9, 0x18 ;  /* 0x000000090a099291 */ /* 0x020fe2000f8ec03f */
[----:B------:R-:W-:Y:S02]  /*0550*/  VOTEU.ALL UP1, P0 ;  /* 0x00000000003f7886 */ /* 0x000fe40000020000 */
[----:B------:R-:W-:Y:S01]  /*0560*/  ULDC.64 UR10, c[0x0][0x598] ;  /* 0x00016600000a7ab9 */ /* 0x000fe20000000a00 */
[----:B------:R-:W-:Y:S01]  /*0570*/  ISETP.NE.AND P0, PT, R0, 0x3, PT ;  /* 0x000000030000780c */ /* 0x000fe20003f05270 */
[----:B------:R-:W1:Y:S02]  /*0580*/  FENCE.VIEW.ASYNC.S ;  /* 0x00000000000073c6 */ /* 0x000e640000000000 */
[----:B-1----:R1:W2:Y:S01]  /*0590*/  @!UP0 SYNCS.EXCH.64 URZ, [UR8+0x60], UR4 ;  /* 0x00006004083f85b2 */ /* 0x0022a20008000100 */
[----:B------:R-:W-:-:S02]  /*05a0*/  ISETP.NE.U32.AND P1, PT, RZ, UR10, PT ;  /* 0x0000000aff007c0c */ /* 0x000fc4000bf25070 */
[----:B------:R-:W-:Y:S02]  /*05b0*/  ISETP.EQ.OR P0, PT, R0, RZ, !P0 ;  /* 0x000000ff0000720c */ /* 0x000fe40004702670 */
[----:B------:R-:W-:Y:S02]  /*05c0*/  ISETP.NE.AND.EX P1, PT, RZ, UR11, PT, P1 ;  /* 0x0000000bff007c0c */ /* 0x000fe4000bf25310 */
[----:B------:R-:W-:-:S04]  /*05d0*/  ISETP.EQ.AND P0, PT, R8, RZ, P0 ;  /* 0x000000ff0800720c */ /* 0x000fc80000702270 */
[----:B------:R-:W-:-:S04]  /*05e0*/  SEL R16, RZ, 0x1, !P0 ;  /* 0x00000001ff107807 */ /* 0x000fc80004000000 */
[----:B------:R-:W-:Y:S01]  /*05f0*/  SEL R16, R16, 0x2, P3 ;  /* 0x0000000210107807 */ /* 0x000fe20001800000 */
[----:B------:R1:W2:Y:S01]  /*0600*/  @!UP1 SYNCS.EXCH.64 URZ, [UR8+0x68], UR4 ;  /* 0x00006804083f95b2 */ /* 0x0002a20008000100 */
[----:B------:R-:W-:Y:S01]  /*0610*/  NOP ;  /* 0x0000000000007918 */ /* 0x000fe20000000000 */
[----:B------:R1:W2:Y:S01]  /*0620*/  @!UP2 SYNCS.EXCH.64 URZ, [UR9+0x40], UR6 ;  /* 0x00004006093fa5b2 */ /* 0x0002a20008000100 */
[----:B------:R1:W2:Y:S01]  /*0630*/  @!UP3 SYNCS.EXCH.64 URZ, [UR9+0x48], UR6 ;  /* 0x00004806093fb5b2 */ /* 0x0002a20008000100 */
[----:B------:R1:W2:Y:S01]  /*0640*/  @!UP4 SYNCS.EXCH.64 URZ, [UR9+0x50], UR6 ;  /* 0x00005006093fc5b2 */ /* 0x0002a20008000100 */
[----:B------:R1:W2:Y:S01]  /*0650*/  @!UP5 SYNCS.EXCH.64 URZ, [UR9+0x58], UR6 ;  /* 0x00005806093fd5b2 */ /* 0x0002a20008000100 */
[----:B------:R-:W-:Y:S01]  /*0660*/  NOP ;  /* 0x0000000000007918 */ /* 0x000fe20000000000 */
[----:B--234-:R-:W-:Y:S06]  /*0670*/  BAR.SYNC.DEFER_BLOCKING 0x0 ;  /* 0x0000000000007b1d */ /* 0x01cfec0000010000 */
[----:B01----:R-:W-:Y:S05]  /*0680*/  @!P1 BRA `(.L_x_3) ;  /* 0x00000000001c9947 */ /* 0x003fea0003800000 */
[----:B------:R-:W0:Y:S02]  /*0690*/  LDC.64 R6, c[0x0][0x598] ;  /* 0x00016600ff067b82 */ /* 0x000e240000000a00 */
[----:B0-----:R-:W2:Y:S02]  /*06a0*/  LDG.E.64 R6, desc[UR36][R6.64] ;  /* 0x0000002406067981 */ /* 0x001ea4000c1e1b00 */
[----:B--2---:R-:W-:-:S04]  /*06b0*/  ISETP.NE.U32.AND P0, PT, R6, RZ, PT ;  /* 0x000000ff0600720c */ /* 0x004fc80003f05070 */
[----:B------:R-:W-:-:S13]  /*06c0*/  ISETP.NE.AND.EX P0, PT, R7, RZ, PT, P0 ;  /* 0x000000ff0700720c */ /* 0x000fda0003f05300 */
[----:B------:R-:W-:Y:S05]  /*06d0*/  @!P0 BRA `(.L_x_3) ;  /* 0x0000000000088947 */ /* 0x000fea0003800000 */
[----:B------:R1:W5:Y:S01]  /*06e0*/  LD.E R56, desc[UR36][R6.64] ;  /* 0x0000002406387980 */ /* 0x000362000c101900 */
[----:B------:R-:W-:Y:S05]  /*06f0*/  BRA `(.L_x_4) ;  /* 0x0000000000247947 */ /* 0x000fea0003800000 */
.L_x_3:
[----:B------:R-:W-:Y:S02]  /*0700*/  ULDC.64 UR4, c[0x0][0x588] ;  /* 0x0001620000047ab9 */ /* 0x000fe40000000a00 */
[----:B------:R-:W-:-:S04]  /*0710*/  ISETP.NE.U32.AND P0, PT, RZ, UR4, PT ;  /* 0x00000004ff007c0c */ /* 0x000fc8000bf05070 */
[----:B------:R-:W-:-:S13]  /*0720*/  ISETP.NE.AND.EX P0, PT, RZ, UR5, PT, P0 ;  /* 0x00000005ff007c0c */ /* 0x000fda000bf05300 */
[----:B------:R-:W-:Y:S05]  /*0730*/  @!P0 BRA `(.L_x_5) ;  /* 0x00000000000c8947 */ /* 0x000fea0003800000 */
[----:B------:R-:W0:Y:S02]  /*0740*/  LDC.64 R56, c[0x0][0x588] ;  /* 0x00016200ff387b82 */ /* 0x000e240000000a00 */
[----:B0-----:R0:W5:Y:S01]  /*0750*/  LDG.E R56, desc[UR36][R56.64] ;  /* 0x0000002438387981 */ /* 0x001162000c1e1900 */
[----:B------:R-:W-:Y:S05]  /*0760*/  BRA `(.L_x_4) ;  /* 0x0000000000087947 */ /* 0x000fea0003800000 */
.L_x_5:
[----:B------:R-:W-:Y:S02]  /*0770*/  ULDC UR4, c[0x0][0x580] ;  /* 0x0001600000047ab9 */ /* 0x000fe40000000800 */
[----:B------:R-:W-:-:S07]  /*0780*/  IMAD.U32 R56, RZ, RZ, UR4 ;  /* 0x00000004ff387e24 */ /* 0x000fce000f8e00ff */
.L_x_4:
[----:B------:R-:W-:Y:S02]  /*0790*/  ULDC.64 UR4, c[0x0][0x5a0] ;  /* 0x0001680000047ab9 */ /* 0x000fe40000000a00 */
[----:B------:R-:W-:-:S04]  /*07a0*/  ISETP.NE.U32.AND P0, PT, RZ, UR4, PT ;  /* 0x00000004ff007c0c */ /* 0x000fc8000bf05070 */
[----:B------:R-:W-:-:S13]  /*07b0*/  ISETP.NE.AND.EX P0, PT, RZ, UR5, PT, P0 ;  /* 0x00000005ff007c0c */ /* 0x000fda000bf05300 */
[----:B------:R-:W-:Y:S05]  /*07c0*/  @!P0 BRA `(.L_x_6) ;  /* 0x00000000001c8947 */ /* 0x000fea0003800000 */
[----:B-1----:R-:W1:Y:S02]  /*07d0*/  LDC.64 R6, c[0x0][0x5a0] ;  /* 0x00016800ff067b82 */ /* 0x002e640000000a00 */
[----:B-1----:R-:W2:Y:S02]  /*07e0*/  LDG.E.64 R6, desc[UR36][R6.64] ;  /* 0x0000002406067981 */ /* 0x002ea4000c1e1b00 */
[----:B--2---:R-:W-:-:S04]  /*07f0*/  ISETP.NE.U32.AND P0, PT, R6, RZ, PT ;  /* 0x000000ff0600720c */ /* 0x004fc80003f05070 */
[----:B------:R-:W-:-:S13]  /*0800*/  ISETP.NE.AND.EX P0, PT, R7, RZ, PT, P0 ;  /* 0x000000ff0700720c */ /* 0x000fda0003f05300 */
[----:B------:R-:W-:Y:S05]  /*0810*/  @!P0 BRA `(.L_x_6) ;  /* 0x0000000000088947 */ /* 0x000fea0003800000 */
[----:B0-----:R2:W5:Y:S01]  /*0820*/  LD.E R57, desc[UR36][R6.64] ;  /* 0x0000002406397980 */ /* 0x001562000c101900 */
[----:B------:R-:W-:Y:S05]  /*0830*/  BRA `(.L_x_7) ;  /* 0x0000000000247947 */ /* 0x000fea0003800000 */
.L_x_6:
[----:B------:R-:W-:Y:S02]  /*0840*/  ULDC.64 UR4, c[0x0][0x590] ;  /* 0x0001640000047ab9 */ /* 0x000fe40000000a00 */
[----:B------:R-:W-:-:S04]  /*0850*/  ISETP.NE.U32.AND P0, PT, RZ, UR4, PT ;  /* 0x00000004ff007c0c */ /* 0x000fc8000bf05070 */
[----:B------:R-:W-:-:S13]  /*0860*/  ISETP.NE.AND.EX P0, PT, RZ, UR5, PT, P0 ;  /* 0x00000005ff007c0c */ /* 0x000fda000bf05300 */
[----:B------:R-:W-:Y:S05]  /*0870*/  @!P0 BRA `(.L_x_8) ;  /* 0x00000000000c8947 */ /* 0x000fea0003800000 */
[----:B-1----:R-:W0:Y:S02]  /*0880*/  LDC.64 R6, c[0x0][0x590] ;  /* 0x00016400ff067b82 */ /* 0x002e240000000a00 */
[----:B0-----:R0:W5:Y:S01]  /*0890*/  LDG.E R57, desc[UR36][R6.64] ;  /* 0x0000002406397981 */ /* 0x001162000c1e1900 */
[----:B------:R-:W-:Y:S05]  /*08a0*/  BRA `(.L_x_7) ;  /* 0x0000000000087947 */ /* 0x000fea0003800000 */
.L_x_8:
[----:B------:R-:W-:Y:S02]  /*08b0*/  ULDC UR4, c[0x0][0x584] ;  /* 0x0001610000047ab9 */ /* 0x000fe40000000800 */
[----:B0-----:R-:W-:-:S07]  /*08c0*/  IMAD.U32 R57, RZ, RZ, UR4 ;  /* 0x00000004ff397e24 */ /* 0x001fce000f8e00ff */
.L_x_7:
[----:B------:R-:W3:Y:S01]  /*08d0*/  LDC R2, c[0x0][0x65c] ;  /* 0x00019700ff027b82 */ /* 0x000ee20000000800 */
[----:B------:R-:W4:Y:S01]  /*08e0*/  S2R R14, SR_CTAID.Y ;  /* 0x00000000000e7919 */ /* 0x000f220000002600 */
[----:B------:R-:W-:Y:S01]  /*08f0*/  ULDC UR6, c[0x0][0x28c] ;  /* 0x0000a30000067ab9 */ /* 0x000fe20000000800 */
[----:B------:R-:W-:Y:S01]  /*0900*/  ISETP.NE.AND P0, PT, R8, 0x2, PT ;  /* 0x000000020800780c */ /* 0x000fe20003f05270 */
[----:B------:R-:W-:Y:S01]  /*0910*/  UIADD3 UR6, UR6, 0x3f, URZ ;  /* 0x0000003f06067890 */ /* 0x000fe2000fffe03f */
[----:B012---:R-:W0:Y:S01]  /*0920*/  S2R R6, SR_CTAID.X ;  /* 0x0000000000067919 */ /* 0x007e220000002500 */
[----:B------:R-:W-:Y:S01]  /*0930*/  IMAD.MOV.U32 R7, RZ, RZ, RZ ;  /* 0x000000ffff077224 */ /* 0x000fe200078e00ff */
[----:B------:R-:W-:Y:S01]  /*0940*/  UMOV UR38, URZ ;  /* 0x0000003f00267c82 */ /* 0x000fe20008000000 */
[----:B------:R-:W-:Y:S01]  /*0950*/  USHF.R.S32.HI UR7, URZ, 0x1f, UR6 ;  /* 0x0000001f3f077899 */ /* 0x000fe20008011406 */
[----:B------:R-:W-:Y:S01]  /*0960*/  UMOV UR39, URZ ;  /* 0x0000003f00277c82 */ /* 0x000fe20008000000 */
[----:B------:R-:W-:-:S02]  /*0970*/  ULDC.64 UR8, c[0x0][0x650] ;  /* 0x0001940000087ab9 */ /* 0x000fc40000000a00 */
[----:B------:R-:W-:-:S04]  /*0980*/  ULEA.HI UR7, UR7, UR6, URZ, 0x6 ;  /* 0x0000000607077291 */ /* 0x000fc8000f8f303f */
[----:B------:R-:W-:Y:S01]  /*0990*/  USHF.R.S32.HI UR40, URZ, 0x6, UR7 ;  /* 0x000000063f287899 */ /* 0x000fe20008011407 */
[----:B---3--:R-:W-:-:S13]  /*09a0*/  ISETP.NE.AND P1, PT, R2, 0x1, PT ;  /* 0x000000010200780c */ /* 0x008fda0003f25270 */
[----:B------:R-:W0:Y:S01]  /*09b0*/  @P1 LDC R19, c[0x0][0x10] ;  /* 0x00000400ff131b82 */ /* 0x000e220000000800 */
[----:B----4-:R-:W-:Y:S02]  /*09c0*/  @P1 IMAD.MOV.U32 R8, RZ, RZ, R14 ;  /* 0x000000ffff081224 */ /* 0x010fe400078e000e */
[----:B------:R-:W-:Y:S02]  /*09d0*/  @P1 IMAD.MOV.U32 R9, RZ, RZ, RZ ;  /* 0x000000ffff091224 */ /* 0x000fe400078e00ff */
[----:B------:R-:W-:-:S03]  /*09e0*/  @P1 IMAD.MOV.U32 R17, RZ, RZ, RZ ;  /* 0x000000ffff111224 */ /* 0x000fc600078e00ff */
[----:B------:R-:W1:Y:S01]  /*09f0*/  @!P1 LDC R11, c[0x0][0xc] ;  /* 0x00000300ff0b9b82 */ /* 0x000e620000000800 */
[----:B------:R-:W-:Y:S01]  /*0a00*/  ULDC UR4, c[0x0][0xc] ;  /* 0x0000030000047ab9 */ /* 0x000fe20000000800 */
[----:B------:R-:W-:Y:S02]  /*0a10*/  ULDC UR5, c[0x0][0x10] ;  /* 0x0000040000057ab9 */ /* 0x000fe40000000800 */
[----:B------:R-:W-:-:S04]  /*0a20*/  UIMAD.WIDE.U32 UR4, UR4, UR5, URZ ;  /* 0x00000005040472a5 */ /* 0x000fc8000f8e003f */
[----:B------:R-:W2:Y:S01]  /*0a30*/  LDC R2, c[0x0][0x14] ;  /* 0x00000500ff027b82 */ /* 0x000ea20000000800 */
[----:B0-----:R-:W-:-:S04]  /*0a40*/  @P1 IMAD.WIDE.U32 R18, R6, R19, R8 ;  /* 0x0000001306121225 */ /* 0x001fc800078e0008 */
[----:B------:R-:W-:Y:S02]  /*0a50*/  @P1 IMAD.IADD R17, R19, 0x1, R17 ;  /* 0x0000000113111824 */ /* 0x000fe400078e0211 */
[----:B-1----:R-:W-:-:S04]  /*0a60*/  @!P1 IMAD.WIDE.U32 R8, R11, R14, R6 ;  /* 0x0000000e0b089225 */ /* 0x002fc800078e0006 */
[----:B------:R-:W-:Y:S02]  /*0a70*/  @!P1 IMAD.MOV.U32 R18, RZ, RZ, R8 ;  /* 0x000000ffff129224 */ /* 0x000fe400078e0008 */
[----:B------:R-:W-:Y:S02]  /*0a80*/  @!P1 IMAD.MOV.U32 R17, RZ, RZ, R9 ;  /* 0x000000ffff119224 */ /* 0x000fe400078e0009 */
[----:B--2---:R-:W-:-:S04]  /*0a90*/  IMAD.WIDE.U32 R12, R2, UR4, RZ ;  /* 0x00000004020c7c25 */ /* 0x004fc8000f8e00ff */
[----:B------:R-:W-:Y:S01]  /*0aa0*/  IMAD R23, R2, UR5, RZ ;  /* 0x0000000502177c24 */ /* 0x000fe2000f8e02ff */
[----:B------:R0:W-:Y:S03]  /*0ab0*/  STL.64 [R1], R12 ;  /* 0x0000000c01007387 */ /* 0x0001e60000100a00 */
[----:B------:R-:W-:Y:S01]  /*0ac0*/  IMAD.IADD R23, R13, 0x1, R23 ;  /* 0x000000010d177824 */ /* 0x000fe200078e0217 */
[----:B------:R-:W-:Y:S06]  /*0ad0*/  @P0 BRA `(.L_x_9) ;  /* 0x0000000000200947 */ /* 0x000fec0003800000 */
[----:B------:R-:W-:Y:S01]  /*0ae0*/  UISETP.GE.U32.AND UP0, UPT, UR40, 0x3, UPT ;  /* 0x000000032800788c */ /* 0x000fe2000bf06070 */
[----:B------:R-:W-:Y:S01]  /*0af0*/  IADD3 R18, P0, R18, R12, RZ ;  /* 0x0000000c12127210 */ /* 0x000fe20007f1e0ff */
[----:B------:R-:W-:Y:S01]  /*0b00*/  UIMAD.WIDE.U32 UR4, UR40, -0x55555555, URZ ;  /* 0xaaaaaaab280478a5 */ /* 0x000fe2000f8e003f */
[----:B------:R-:W-:-:S03]  /*0b10*/  UMOV UR39, URZ ;  /* 0x0000003f00277c82 */ /* 0x000fc60008000000 */
[----:B------:R-:W-:Y:S01]  /*0b20*/  USHF.R.U32.HI UR4, URZ, 0x1, UR5 ;  /* 0x000000013f047899 */ /* 0x000fe20008011605 */
[----:B------:R-:W-:-:S03]  /*0b30*/  IMAD.X R17, R23, 0x1, R17, P0 ;  /* 0x0000000117117824 */ /* 0x000fc600000e0611 */
[----:B------:R-:W-:Y:S02]  /*0b40*/  UIMAD UR38, UR4, -0x3, UR40 ;  /* 0xfffffffd042678a4 */ /* 0x000fe4000f8e0228 */
[----:B------:R-:W-:-:S12]  /*0b50*/  @UP0 ULOP3.LUT UR39, UR4, 0x1, URZ, 0xc0, !UPT ;  /* 0x0000000104270892 */ /* 0x000fd8000f8ec03f */
.L_x_9:
[----:B------:R-:W-:Y:S01]  /*0b60*/  ISETP.GE.U32.AND P0, PT, R18, UR8, PT ;  /* 0x0000000812007c0c */ /* 0x000fe2000bf06070 */
[----:B------:R-:W-:Y:S01]  /*0b70*/  IMAD.MOV.U32 R19, RZ, RZ, -0x1 ;  /* 0xffffffffff137424 */ /* 0x000fe200078e00ff */
[----:B------:R-:W-:Y:S01]  /*0b80*/  PRMT R8, RZ, 0x7610, R8 ;  /* 0x00007610ff087816 */ /* 0x000fe20000000008 */
[----:B------:R-:W-:Y:S01]  /*0b90*/  IMAD.MOV.U32 R22, RZ, RZ, -0x1 ;  /* 0xffffffffff167424 */ /* 0x000fe200078e00ff */
[----:B------:R-:W-:Y:S01]  /*0ba0*/  ISETP.GE.U32.AND.EX P0, PT, R17, UR9, PT, P0 ;  /* 0x0000000911007c0c */ /* 0x000fe2000bf06100 */
[----:B------:R-:W-:-:S12]  /*0bb0*/  IMAD.MOV.U32 R2, RZ, RZ, -0x1 ;  /* 0xffffffffff027424 */ /* 0x000fd800078e00ff */
[----:B------:R-:W-:Y:S05]  /*0bc0*/  @P0 BRA `(.L_x_10) ;  /* 0x00000004005c0947 */ /* 0x000fea0003800000 */
[----:B------:R-:W1:Y:S01]  /*0bd0*/  LDC.64 R20, c[0x0][0x628] ;  /* 0x00018a00ff147b82 */ /* 0x000e620000000a00 */
[----:B------:R-:W-:Y:S02]  /*0be0*/  IMAD.MOV.U32 R8, RZ, RZ, R18 ;  /* 0x000000ffff087224 */ /* 0x000fe400078e0012 */
[----:B------:R-:W-:-:S05]  /*0bf0*/  IMAD.MOV.U32 R9, RZ, RZ, R17 ;  /* 0x000000ffff097224 */ /* 0x000fca00078e0011 */
[----:B------:R-:W2:Y:S08]  /*0c00*/  LDC R2, c[0x0][0x630] ;  /* 0x00018c00ff027b82 */ /* 0x000eb00000000800 */
[----:B------:R-:W3:Y:S01]  /*0c10*/  LDC.64 R24, c[0x0][0x620] ;  /* 0x00018800ff187b82 */ /* 0x000ee20000000a00 */
[----:B-1----:R-:W-:-:S04]  /*0c20*/  ISETP.NE.U32.AND P0, PT, R20, RZ, PT ;  /* 0x000000ff1400720c */ /* 0x002fc80003f05070 */
[----:B------:R-:W-:-:S13]  /*0c30*/  ISETP.NE.AND.EX P0, PT, R21, RZ, PT, P0 ;  /* 0x000000ff1500720c */ /* 0x000fda0003f05300 */
[----:B--23--:R-:W-:Y:S05]  /*0c40*/  @!P0 BRA `(.L_x_11) ;  /* 0x0000000000288947 */ /* 0x00cfea0003800000 */
[----:B0-----:R-:W0:Y:S02]  /*0c50*/  LDC R13, c[0x0][0x634] ;  /* 0x00018d00ff0d7b82 */ /* 0x001e240000000800 */
[----:B0-----:R-:W-:-:S05]  /*0c60*/  IADD3 R13, P0, R18, R13, RZ ;  /* 0x0000000d120d7210 */ /* 0x001fca0007f1e0ff */
[----:B------:R-:W-:-:S04]  /*0c70*/  IMAD.X R15, RZ, RZ, R17, P0 ;  /* 0x000000ffff0f7224 */ /* 0x000fc800000e0611 */
[----:B------:R-:W-:-:S04]  /*0c80*/  IMAD.WIDE.U32 R8, R15, R20, RZ ;  /* 0x000000140f087225 */ /* 0x000fc800078e00ff */
[----:B------:R-:W-:-:S04]  /*0c90*/  IMAD.WIDE.U32 R10, P0, R13, R21, R8 ;  /* 0x000000150d0a7225 */ /* 0x000fc80007800008 */
[----:B------:R-:W-:-:S04]  /*0ca0*/  IMAD.WIDE.U32 R8, R13, R20, RZ ;  /* 0x000000140d087225 */ /* 0x000fc800078e00ff */
[----:B------:R-:W-:Y:S01]  /*0cb0*/  IMAD.X R13, RZ, RZ, RZ, P0 ;  /* 0x000000ffff0d7224 */ /* 0x000fe200000e06ff */
[----:B------:R-:W-:Y:S01]  /*0cc0*/  IADD3 RZ, P0, R9, R10, RZ ;  /* 0x0000000a09ff7210 */ /* 0x000fe20007f1e0ff */
[----:B------:R-:W-:-:S04]  /*0cd0*/  IMAD.MOV.U32 R12, RZ, RZ, R11 ;  /* 0x000000ffff0c7224 */ /* 0x000fc800078e000b */
[----:B------:R-:W-:-:S08]  /*0ce0*/  IMAD.WIDE.U32.X R8, R15, R21, R12, P0 ;  /* 0x000000150f087225 */ /* 0x000fd000000e040c */
.L_x_11:
[-CC-:B------:R-:W-:Y:S01]  /*0cf0*/  SHF.R.U64 R31, R8, R2.reuse, R9.reuse ;  /* 0x00000002081f7219 */ /* 0x180fe20000001209 */
[----:B0-----:R-:W0:Y:S01]  /*0d00*/  LDC R12, c[0x0][0x618] ;  /* 0x00018600ff0c7b82 */ /* 0x001e220000000800 */
[----:B------:R-:W-:Y:S01]  /*0d10*/  SHF.R.U32.HI R7, RZ, R2, R9 ;  /* 0x00000002ff077219 */ /* 0x000fe20000011609 */
[----:B------:R-:W-:Y:S01]  /*0d20*/  ULDC UR4, c[0x0][0x150] ;  /* 0x0000540000047ab9 */ /* 0x000fe20000000800 */
[----:B------:R-:W-:Y:S01]  /*0d30*/  IADD3 R11, P0, RZ, -R31, RZ ;  /* 0x8000001fff0b7210 */ /* 0x000fe20007f1e0ff */
[----:B------:R-:W-:Y:S01]  /*0d40*/  IMAD.MOV.U32 R19, RZ, RZ, R17 ;  /* 0x000000ffff137224 */ /* 0x000fe200078e0011 */
[----:B------:R-:W-:-:S03]  /*0d50*/  I2FP.F32.U32 R2, R6 ;  /* 0x0000000600027245 */ /* 0x000fc60000201000 */
[----:B------:R-:W1:Y:S01]  /*0d60*/  LDC.64 R26, c[0x0][0x640] ;  /* 0x00019000ff1a7b82 */ /* 0x000e620000000a00 */
[----:B------:R-:W-:Y:S02]  /*0d70*/  IMAD.X R13, RZ, RZ, ~R7, P0 ;  /* 0x000000ffff0d7224 */ /* 0x000fe400000e0e07 */
[----:B------:R-:W-:Y:S01]  /*0d80*/  FMUL R2, R2, UR4 ;  /* 0x0000000402027c20 */ /* 0x000fe20008400000 */
[----:B------:R-:W-:Y:S01]  /*0d90*/  IMAD.WIDE.U32 R8, R11, R24, R18 ;  /* 0x000000180b087225 */ /* 0x000fe200078e0012 */
[----:B------:R-:W-:-:S03]  /*0da0*/  ULDC UR4, c[0x0][0x154] ;  /* 0x0000550000047ab9 */ /* 0x000fc60000000800 */
[----:B------:R-:W-:Y:S01]  /*0db0*/  IMAD R10, R13, R24, RZ ;  /* 0x000000180d0a7224 */ /* 0x000fe200078e02ff */
[----:B------:R-:W2:Y:S01]  /*0dc0*/  LDC R7, c[0x0][0x144] ;  /* 0x00005100ff077b82 */ /* 0x000ea20000000800 */
[----:B------:R-:W3:Y:S02]  /*0dd0*/  F2I.U32.TRUNC.NTZ R2, R2 ;  /* 0x0000000200027305 */ /* 0x000ee4000020f000 */
[----:B------:R-:W-:-:S04]  /*0de0*/  IMAD R11, R11, R25, R10 ;  /* 0x000000190b0b7224 */ /* 0x000fc800078e020a */
[----:B------:R-:W-:Y:S01]  /*0df0*/  IMAD.IADD R9, R9, 0x1, R11 ;  /* 0x0000000109097824 */ /* 0x000fe200078e020b */
[----:B------:R-:W4:Y:S01]  /*0e00*/  LDC R22, c[0x0][0x608] ;  /* 0x00018200ff167b82 */ /* 0x000f220000000800 */
[----:B------:R-:W-:-:S03]  /*0e10*/  IMAD.MOV.U32 R11, RZ, RZ, -0x1 ;  /* 0xffffffffff0b7424 */ /* 0x000fc600078e00ff */
[--C-:B0-----:R-:W-:Y:S02]  /*0e20*/  SHF.R.U64 R20, R8, R12, R9.reuse ;  /* 0x0000000c08147219 */ /* 0x101fe40000001209 */
[----:B------:R-:W-:Y:S02]  /*0e30*/  I2FP.F32.U32 R8, R14 ;  /* 0x0000000e00087245 */ /* 0x000fe40000201000 */
[----:B------:R-:W0:Y:S01]  /*0e40*/  LDC R24, c[0x0][0x658] ;  /* 0x00019600ff187b82 */ /* 0x000e220000000800 */
[----:B-1----:R-:W-:Y:S01]  /*0e50*/  ISETP.NE.U32.AND P0, PT, R26, RZ, PT ;  /* 0x000000ff1a00720c */ /* 0x002fe20003f05070 */
[----:B---3--:R-:W-:Y:S02]  /*0e60*/  IMAD.MOV R10, RZ, RZ, -R2 ;  /* 0x000000ffff0a7224 */ /* 0x008fe400078e0a02 */
[----:B------:R-:W-:Y:S01]  /*0e70*/  FMUL R8, R8, UR4 ;  /* 0x0000000408087c20 */ /* 0x000fe20008400000 */
[----:B------:R-:W-:Y:S02]  /*0e80*/  SHF.R.U32.HI R9, RZ, R12, R9 ;  /* 0x0000000cff097219 */ /* 0x000fe40000011609 */
[----:B------:R-:W-:Y:S01]  /*0e90*/  ISETP.NE.AND.EX P0, PT, R27, RZ, PT, P0 ;  /* 0x000000ff1b00720c */ /* 0x000fe20003f05300 */
[----:B------:R1:W3:Y:S01]  /*0ea0*/  F2I.U32.TRUNC.NTZ R15, R8 ;  /* 0x00000008000f7305 */ /* 0x0002e2000020f000 */
[----:B------:R-:W1:Y:S01]  /*0eb0*/  LDC R19, c[0x0][0x148] ;  /* 0x00005200ff137b82 */ /* 0x000e620000000800 */
[----:B--2---:R-:W-:-:S07]  /*0ec0*/  IMAD R2, R7, R10, R6 ;  /* 0x0000000a07027224 */ /* 0x004fce00078e0206 */
[----:B------:R-:W2:Y:S01]  /*0ed0*/  LDC R25, c[0x0][0x600] ;  /* 0x00018000ff197b82 */ /* 0x000ea20000000800 */
[-CC-:B----4-:R-:W-:Y:S02]  /*0ee0*/  SHF.R.U64 R32, R20, R22.reuse, R9.reuse ;  /* 0x0000001614207219 */ /* 0x190fe40000001209 */
[----:B------:R-:W-:Y:S01]  /*0ef0*/  SHF.R.U32.HI R7, RZ, R22, R9 ;  /* 0x00000016ff077219 */ /* 0x000fe20000011609 */
[----:B------:R-:W-:-:S04]  /*0f00*/  IMAD.MOV.U32 R9, RZ, RZ, 0x1 ;  /* 0x00000001ff097424 */ /* 0x000fc800078e00ff */
[----:B------:R-:W4:Y:S01]  /*0f10*/  LDC R28, c[0x0][0x648] ;  /* 0x00019200ff1c7b82 */ /* 0x000f220000000800 */
[-C--:B0-----:R-:W-:Y:S02]  /*0f20*/  SHF.L.U32 R6, R11, R24.reuse, RZ ;  /* 0x000000180b067219 */ /* 0x081fe400000006ff */
[--C-:B------:R-:W-:Y:S02]  /*0f30*/  SHF.R.U64 R22, R32, R24, R7.reuse ;  /* 0x0000001820167219 */ /* 0x100fe40000001207 */
[----:B------:R-:W-:Y:S02]  /*0f40*/  LOP3.LUT R13, RZ, R6, RZ, 0x33, !PT ;  /* 0x00000006ff0d7212 */ /* 0x000fe400078e33ff */
[-C--:B------:R-:W-:Y:S01]  /*0f50*/  SHF.R.U32.HI R7, RZ, R24.reuse, R7 ;  /* 0x00000018ff077219 */ /* 0x080fe20000011607 */
[----:B------:R-:W0:Y:S01]  /*0f60*/  LDC R29, c[0x0][0x638] ;  /* 0x00018e00ff1d7b82 */ /* 0x000e220000000800 */
[----:B------:R-:W-:Y:S01]  /*0f70*/  SHF.L.U32 R12, R9, R24, RZ ;  /* 0x00000018090c7219 */ /* 0x000fe200000006ff */
[----:B------:R-:W-:-:S06]  /*0f80*/  IMAD.MOV.U32 R6, RZ, RZ, R22 ;  /* 0x000000ffff067224 */ /* 0x000fcc00078e0016 */
[----:B------:R-:W0:Y:S01]  /*0f90*/  LDC R30, c[0x0][0x610] ;  /* 0x00018400ff1e7b82 */ /* 0x000e220000000800 */
[----:B-1-3--:R-:W-:Y:S05]  /*0fa0*/  @!P0 BRA `(.L_x_12) ;  /* 0x0000000000288947 */ /* 0x00afea0003800000 */
[----:B------:R-:W1:Y:S02]  /*0fb0*/  LDC R11, c[0x0][0x64c] ;  /* 0x00019300ff0b7b82 */ /* 0x000e640000000800 */
[----:B-1----:R-:W-:-:S05]  /*0fc0*/  IADD3 R11, P0, R22, R11, RZ ;  /* 0x0000000b160b7210 */ /* 0x002fca0007f1e0ff */
        /* <DEDUP_REMOVED lines=8> */
.L_x_12:
[----:B----4-:R-:W-:Y:S01]  /*1050*/  SHF.R.U64 R6, R6, R28, R7 ;  /* 0x0000001c06067219 */ /* 0x010fe20000001207 */
[----:B--2---:R-:W-:Y:S01]  /*1060*/  VIADD R7, R25, 0xffffffff ;  /* 0xffffffff19077836 */ /* 0x004fe20000000000 */
[----:B------:R-:W-:Y:S01]  /*1070*/  LOP3.LUT R13, R32, R13, RZ, 0xc0, !PT ;  /* 0x0000000d200d7212 */ /* 0x000fe200078ec0ff */
[----:B------:R-:W-:Y:S02]  /*1080*/  IMAD.MOV R15, RZ, RZ, -R15 ;  /* 0x000000ffff0f7224 */ /* 0x000fe400078e0a0f */
[----:B------:R-:W-:Y:S01]  /*1090*/  IMAD.MOV R8, RZ, RZ, -R6 ;  /* 0x000000ffff087224 */ /* 0x000fe200078e0a06 */
[----:B------:R-:W-:Y:S01]  /*10a0*/  LOP3.LUT R7, R20, R7, RZ, 0xc0, !PT ;  /* 0x0000000714077212 */ /* 0x000fe200078ec0ff */
[----:B------:R-:W-:Y:S02]  /*10b0*/  IMAD R13, R12, R6, R13 ;  /* 0x000000060c0d7224 */ /* 0x000fe400078e020d */
[----:B------:R-:W-:Y:S02]  /*10c0*/  @P1 IMAD R2, R19, R15, R14 ;  /* 0x0000000f13021224 */ /* 0x000fe400078e020e */
[----:B0-----:R-:W-:-:S02]  /*10d0*/  IMAD R6, R8, R29, R22 ;  /* 0x0000001d08067224 */ /* 0x001fc400078e0216 */
[----:B------:R-:W-:Y:S02]  /*10e0*/  IMAD R2, R13, R30, R2 ;  /* 0x0000001e0d027224 */ /* 0x000fe400078e0202 */
[----:B------:R-:W-:Y:S02]  /*10f0*/  IMAD R19, R6, R25, R7 ;  /* 0x0000001906137224 */ /* 0x000fe400078e0207 */
[----:B------:R-:W-:-:S03]  /*1100*/  IMAD.MOV.U32 R8, RZ, RZ, 0x1 ;  /* 0x00000001ff087424 */ /* 0x000fc600078e00ff */
[----:B------:R-:W-:Y:S02]  /*1110*/  SEL R22, R19, R2, !P1 ;  /* 0x0000000213167207 */ /* 0x000fe40004800000 */
[----:B------:R-:W-:Y:S01]  /*1120*/  SEL R19, R2, R19, !P1 ;  /* 0x0000001302137207 */ /* 0x000fe20004800000 */
[----:B------:R-:W-:-:S07]  /*1130*/  IMAD.MOV.U32 R2, RZ, RZ, R31 ;  /* 0x000000ffff027224 */ /* 0x000fce00078e001f */
.L_x_10:
[----:B------:R-:W-:Y:S05]  /*1140*/  @!P2 BRA `(.L_x_13) ;  /* 0x000000380010a947 */ /* 0x000fea0003800000 */
[----:B------:R-:W-:-:S13]  /*1150*/  ISETP.GT.U32.AND P0, PT, R33, 0x1, PT ;  /* 0x000000012100780c */ /* 0x000fda0003f04070 */
[----:B------:R-:W-:Y:S05]  /*1160*/  @P0 EXIT ;  /* 0x000000000000094d */ /* 0x000fea0003800000 */
.L_x_14:
[----:B------:R-:W-:-:S08]  /*1170*/  NOP ;  /* 0x0000000000007918 */ /* 0x000fd00000000000 */
[----:B------:R-:W1:Y:S02]  /*1180*/  USETMAXREG.TRY_ALLOC.CTAPOOL UP0, 0xe8 ;  /* 0x000000e8000079c8 */ /* 0x000e640008000600 */
[----:B-1----:R-:W-:-:S13]  /*1190*/  PLOP3.LUT P0, PT, PT, PT, UP0, 0x80, 0x0 ;  /* 0x000000000000781c */ /* 0x002fda0003f0f008 */
[----:B------:R-:W-:Y:S05]  /*11a0*/  @!P0 BRA `(.L_x_14) ;  /* 0xfffffffc00f08947 */ /* 0x000fea000383ffff */
[----:B------:R-:W-:-:S13]  /*11b0*/  LOP3.LUT P0, RZ, R8, 0xff, RZ, 0xc0, !PT ;  /* 0x000000ff08ff7812 */ /* 0x000fda000780c0ff */
[----:B------:R-:W-:Y:S05]  /*11c0*/  @!P0 EXIT ;  /* 0x000000000000894d */ /* 0x000fea0003800000 */
[----:B------:R-:W1:Y:S01]  /*11d0*/  S2UR UR4, SR_CgaCtaId ;  /* 0x00000000000479c3 */ /* 0x000e620000008800 */
[----:B------:R-:W-:Y:S01]  /*11e0*/  VIADD R6, R5, 0xffffffff ;  /* 0xffffffff05067836 */ /* 0x000fe20000000000 */
[----:B------:R-:W-:Y:S01]  /*11f0*/  SHF.R.S32.HI R0, RZ, 0x1f, R3 ;  /* 0x0000001fff007819 */ /* 0x000fe20000011403 */
[----:B------:R-:W-:Y:S01]  /*1200*/  UMOV UR41, 0x400 ;  /* 0x0000040000297882 */ /* 0x000fe20000000000 */
[----:B------:R-:W-:Y:S01]  /*1210*/  UISETP.LT.AND UP0, UPT, UR40, 0x1, UPT ;  /* 0x000000012800788c */ /* 0x000fe2000bf01270 */
[----:B------:R-:W-:Y:S01]  /*1220*/  LOP3.LUT R70, R16, 0x1, RZ, 0xfc, !PT ;  /* 0x0000000110467812 */ /* 0x000fe200078efcff */
[----:B------:R-:W-:Y:S01]  /*1230*/  ULDC UR6, c[0x0][0x284] ;  /* 0x0000a10000067ab9 */ /* 0x000fe20000000800 */
[----:B------:R-:W-:Y:S01]  /*1240*/  R2UR UR42, R6 ;  /* 0x00000000062a72ca */ /* 0x000fe200000e0000 */
[----:B------:R-:W-:Y:S01]  /*1250*/  USEL UR43, UR40, 0x1, UP0 ;  /* 0x00000001282b7887 */ /* 0x000fe20008000000 */
[CC--:B------:R-:W-:Y:S01]  /*1260*/  LEA.HI R4, R0.reuse, R3.reuse, RZ, 0x2 ;  /* 0x0000000300047211 */ /* 0x0c0fe200078f10ff */
[----:B------:R-:W-:Y:S01]  /*1270*/  USHF.L.U32 UR46, UR40, 0x1, URZ ;  /* 0x00000001282e7899 */ /* 0x000fe2000800063f */
[----:B------:R-:W-:Y:S01]  /*1280*/  LEA.HI R0, R0, R3, RZ, 0x5 ;  /* 0x0000000300007211 */ /* 0x000fe200078f28ff */
[----:B------:R-:W-:Y:S01]  /*1290*/  UIADD3 UR43, -UR43, UR40, URZ ;  /* 0x000000282b2b7290 */ /* 0x000fe2000fffe13f */
[----:B------:R-:W-:-:S02]  /*12a0*/  SHF.R.S32.HI R58, RZ, 0x2, R4 ;  /* 0x00000002ff3a7819 */ /* 0x000fc40000011404 */
[----:B------:R-:W-:Y:S02]  /*12b0*/  SHF.R.S32.HI R5, RZ, 0x1f, R4 ;  /* 0x0000001fff057819 */ /* 0x000fe40000011404 */
[----:B------:R-:W-:Y:S02]  /*12c0*/  LOP3.LUT R60, R4, 0xfffffffc, RZ, 0xc0, !PT ;  /* 0xfffffffc043c7812 */ /* 0x000fe400078ec0ff */
[----:B------:R-:W-:Y:S01]  /*12d0*/  LEA.HI R5, R5, R58, RZ, 0x3 ;  /* 0x0000003a05057211 */ /* 0x000fe200078f18ff */
[----:B------:R-:W-:Y:S01]  /*12e0*/  USHF.L.U32 UR42, UR42, 0x3, URZ ;  /* 0x000000032a2a7899 */ /* 0x000fe2000800063f */
[----:B------:R-:W-:Y:S01]  /*12f0*/  ISETP.NE.AND P0, PT, R6, RZ, PT ;  /* 0x000000ff0600720c */ /* 0x000fe20003f05270 */
[----:B------:R-:W-:Y:S01]  /*1300*/  IMAD.IADD R60, R3, 0x1, -R60 ;  /* 0x00000001033c7824 */ /* 0x000fe200078e0a3c */
[----:B------:R-:W-:Y:S01]  /*1310*/  LOP3.LUT R5, R5, 0xfffffff8, RZ, 0xc0, !PT ;  /* 0xfffffff805057812 */ /* 0x000fe200078ec0ff */
[----:B-1----:R-:W-:Y:S01]  /*1320*/  ULEA UR41, UR4, UR41, 0x18 ;  /* 0x0000002904297291 */ /* 0x002fe2000f8ec03f */
[----:B------:R-:W-:Y:S01]  /*1330*/  SEL R71, RZ, 0x1, P0 ;  /* 0x00000001ff477807 */ /* 0x000fe20000000000 */
[----:B------:R-:W-:-:S02]  /*1340*/  IMAD.U32 R62, RZ, RZ, UR42 ;  /* 0x0000002aff3e7e24 */ /* 0x000fc4000f8e00ff */
[----:B------:R-:W-:Y:S01]  /*1350*/  UIADD3 UR47, UR41, 0x40, URZ ;  /* 0x00000040292f7890 */ /* 0x000fe2000fffe03f */
[----:B------:R-:W-:Y:S01]  /*1360*/  IMAD.IADD R58, R58, 0x1, -R5 ;  /* 0x000000013a3a7824 */ /* 0x000fe200078e0a05 */
[----:B------:R-:W-:Y:S01]  /*1370*/  UIADD3 UR4, UR41, 0x100, URZ ;  /* 0x0000010029047890 */ /* 0x000fe2000fffe03f */
[----:B------:R-:W-:Y:S01]  /*1380*/  SHF.R.S32.HI R5, RZ, 0x5, R0 ;  /* 0x00000005ff057819 */ /* 0x000fe20000011400 */
[----:B------:R-:W-:Y:S01]  /*1390*/  UIADD3 UR5, UR41, 0x6100, URZ ;  /* 0x0000610029057890 */ /* 0x000fe2000fffe03f */
[C---:B------:R-:W-:Y:S01]  /*13a0*/  LOP3.LUT R64, R62.reuse, 0x8, RZ, 0xc0, !PT ;  /* 0x000000083e407812 */ /* 0x040fe200078ec0ff */
[----:B------:R-:W-:Y:S01]  /*13b0*/  USHF.R.U32.HI UR4, URZ, 0x4, UR4 ;  /* 0x000000043f047899 */ /* 0x000fe20008011604 */
[--C-:B------:R-:W-:Y:S01]  /*13c0*/  SHF.R.S32.HI R59, RZ, 0x1f, R58.reuse ;  /* 0x0000001fff3b7819 */ /* 0x100fe2000001143a */
[----:B------:R-:W-:Y:S01]  /*13d0*/  USHF.R.U32.HI UR5, URZ, 0x4, UR5 ;  /* 0x000000043f057899 */ /* 0x000fe20008011605 */
[C-C-:B------:R-:W-:Y:S01]  /*13e0*/  IMAD R65, R5.reuse, -0x10, -R58.reuse ;  /* 0xfffffff005417824 */ /* 0x140fe200078e0a3a */
[----:B------:R-:W-:Y:S01]  /*13f0*/  ULOP3.LUT UR4, UR4, 0x3fff, URZ, 0xc0, !UPT ;  /* 0x00003fff04047892 */ /* 0x000fe2000f8ec03f */
[----:B------:R-:W-:Y:S01]  /*1400*/  IMAD.U32 R61, RZ, RZ, UR47 ;  /* 0x0000002fff3d7e24 */ /* 0x000fe2000f8e00ff */
[----:B------:R-:W-:Y:S01]  /*1410*/  ULOP3.LUT UR5, UR5, 0x3fff, URZ, 0xc0, !UPT ;  /* 0x00003fff05057892 */ /* 0x000fe2000f8ec03f */
[----:B------:R-:W-:Y:S01]  /*1420*/  IMAD.WIDE R58, R5, 0x10, R58 ;  /* 0x00000010053a7825 */ /* 0x000fe200078e023a */
[----:B------:R-:W-:Y:S01]  /*1430*/  LOP3.LUT R62, R62, 0x8, RZ, 0xc, !PT ;  /* 0x000000083e3e7812 */ /* 0x000fe200078e0cff */
[----:B------:R-:W-:Y:S01]  /*1440*/  ULOP3.LUT UR44, UR4, 0x10000, URZ, 0xfc, !UPT ;  /* 0x00010000042c7892 */ /* 0x000fe2000f8efc3f */
[----:B------:R-:W-:Y:S01]  /*1450*/  LOP3.LUT R64, R64, 0x18, RZ, 0x3c, !PT ;  /* 0x0000001840407812 */ /* 0x000fe200078e3cff */
[----:B------:R-:W-:Y:S01]  /*1460*/  VIADD R63, R61, UR42 ;  /* 0x0000002a3d3f7c36 */ /* 0x000fe20008000000 */
[----:B------:R-:W-:Y:S01]  /*1470*/  ULOP3.LUT UR45, UR5, 0x10000, URZ, 0xfc, !UPT ;  /* 0x00010000052d7892 */ /* 0x000fe2000f8efc3f */
[----:B------:R-:W-:-:S11]  /*1480*/  VIADD R65, R65, UR6 ;  /* 0x0000000641417c36 */ /* 0x000fd60008000000 */
.L_x_98:
[----:B------:R-:W-:Y:S01]  /*1490*/  SHF.L.U32 R0, R71, 0x1f, RZ ;  /* 0x0000001f47007819 */ /* 0x000fe200000006ff */
[----:B------:R-:W-:Y:S02]  /*14a0*/  ULDC UR4, c[0x0][0x28c] ;  /* 0x0000a30000047ab9 */ /* 0x000fe40000000800 */
[----:B------:R-:W-:Y:S01]  /*14b0*/  ISETP.LT.AND P1, PT, RZ, UR4, PT ;  /* 0x00000004ff007c0c */ /* 0x000fe2000bf21270 */
[----:B-1----:R-:W1:Y:S02]  /*14c0*/  SYNCS.PHASECHK.TRANS64.TRYWAIT P0, [R61+UR42], R0 ;  /* 0x000000003d0075a7 */ /* 0x002e64000800016a */
[----:B-1-34-:R-:W-:Y:S10]  /*14d0*/  @!P0 BRA `(.L_x_15) ;  /* 0x0000004000f88947 */ /* 0x01aff40003800000 */
.L_x_119:
[----:B------:R-:W-:Y:S05]  /*14e0*/  @P1 BRA `(.L_x_16) ;  /* 0x0000000000401947 */ /* 0x000fea0003800000 */
[----:B-1----:R-:W-:Y:S01]  /*14f0*/  MOV R0, 0x0 ;  /* 0x0000000000007802 */ /* 0x002fe20000000f00 */
[----:B------:R-:W-:Y:S01]  /*1500*/  ULDC.64 UR4, c[0x4][0x68] ;  /* 0x01001a0000047ab9 */ /* 0x000fe20000000a00 */
[----:B------:R-:W-:Y:S01]  /*1510*/  ULDC.64 UR6, c[0x4][0x8] ;  /* 0x0100020000067ab9 */ /* 0x000fe20000000a00 */
[----:B------:R-:W-:Y:S01]  /*1520*/  IMAD.U32 R4, RZ, RZ, UR4 ;  /* 0x00000004ff047e24 */ /* 0x000fe2000f8e00ff */
[----:B------:R1:W2:Y:S01]  /*1530*/  LDC.64 R14, c[0x4][R0] ;  /* 0x01000000000e7b82 */ /* 0x0002a20000000a00 */
[----:B------:R-:W-:Y:S01]  /*1540*/  IMAD.U32 R5, RZ, RZ, UR5 ;  /* 0x00000005ff057e24 */ /* 0x000fe2000f8e00ff */
[----:B------:R-:W-:Y:S01]  /*1550*/  ULDC.64 UR4, c[0x4][0x70] ;  /* 0x01001c0000047ab9 */ /* 0x000fe20000000a00 */
[----:B------:R-:W-:Y:S02]  /*1560*/  IMAD.U32 R10, RZ, RZ, UR6 ;  /* 0x00000006ff0a7e24 */ /* 0x000fe4000f8e00ff */
[----:B------:R-:W-:Y:S02]  /*1570*/  IMAD.U32 R6, RZ, RZ, UR4 ;  /* 0x00000004ff067e24 */ /* 0x000fe4000f8e00ff */
[----:B------:R-:W-:-:S02]  /*1580*/  IMAD.U32 R7, RZ, RZ, UR5 ;  /* 0x00000005ff077e24 */ /* 0x000fc4000f8e00ff */
[----:B------:R-:W-:Y:S02]  /*1590*/  IMAD.U32 R11, RZ, RZ, UR7 ;  /* 0x00000007ff0b7e24 */ /* 0x000fe4000f8e00ff */
[----:B------:R-:W-:Y:S02]  /*15a0*/  IMAD.MOV.U32 R8, RZ, RZ, 0x1e1 ;  /* 0x000001e1ff087424 */ /* 0x000fe400078e00ff */
[----:B0-----:R-:W-:Y:S02]  /*15b0*/  IMAD.MOV.U32 R12, RZ, RZ, 0x1 ;  /* 0x00000001ff0c7424 */ /* 0x001fe400078e00ff */
[----:B-1----:R-:W-:-:S07]  /*15c0*/  IMAD.MOV.U32 R13, RZ, RZ, RZ ;  /* 0x000000ffff0d7224 */ /* 0x002fce00078e00ff */
[----:B------:R-:W-:-:S07]  /*15d0*/  LEPC R20, `(.L_x_16) ;  /* 0x000000001014794e */ /* 0x000fce0000000000 */
[----:B--2--5:R-:W-:Y:S05]  /*15e0*/  CALL.ABS.NOINC R14 ;  /* 0x000000000e007343 */ /* 0x024fea0003c00000 */
.L_x_16:
[----:B------:R-:W-:-:S13]  /*15f0*/  ISETP.NE.AND P0, PT, R70, 0x3, PT ;  /* 0x000000034600780c */ /* 0x000fda0003f05270 */
[----:B------:R-:W-:Y:S05]  /*1600*/  @!P0 BRA `(.L_x_17) ;  /* 0x0000000000048947 */ /* 0x000fea0003800000 */
[----:B------:R-:W-:Y:S01]  /*1610*/  BPT.TRAP 0x1 ;  /* 0x000000040000795c */ /* 0x000fe20000300000 */
.L_x_17:
[----:B------:R-:W-:Y:S02]  /*1620*/  IMAD.U32 R3, RZ, RZ, UR38 ;  /* 0x00000026ff037e24 */ /* 0x000fe4000f8e00ff */
[----:B-1----:R-:W-:-:S03]  /*1630*/  IMAD.U32 R0, RZ, RZ, UR39 ;  /* 0x00000027ff007e24 */ /* 0x002fc6000f8e00ff */
[----:B------:R-:W-:Y:S02]  /*1640*/  LEA R3, R3, UR41, 0x3 ;  /* 0x0000002903037c11 */ /* 0x000fe4000f8e18ff */
[----:B------:R-:W-:-:S04]  /*1650*/  SHF.L.U32 R0, R0, 0x1f, RZ ;  /* 0x0000001f00007819 */ /* 0x000fc800000006ff */
[----:B------:R1:W2:Y:S01]  /*1660*/  SYNCS.PHASECHK.TRANS64.TRYWAIT P1, [R3+URZ], R0 ;  /* 0x00000000030075a7 */ /* 0x0002a2000802017f */
[----:B------:R-:W-:Y:S05]  /*1670*/  @!P0 BRA `(.L_x_18) ;  /* 0x0000000000048947 */ /* 0x000fea0003800000 */
[----:B------:R-:W-:Y:S01]  /*1680*/  BPT.TRAP 0x1 ;  /* 0x000000040000795c */ /* 0x000fe20000300000 */
.L_x_18:
[----:B--2---:R-:W-:Y:S05]  /*1690*/  @P1 BRA `(.L_x_19) ;  /* 0x0000000000081947 */ /* 0x004fea0003800000 */
[----:B------:R-:W2:Y:S02]  /*16a0*/  SYNCS.PHASECHK.TRANS64.TRYWAIT P1, [R3+URZ], R0 ;  /* 0x00000000030075a7 */ /* 0x000ea4000802017f */
[----:B--2---:R-:W-:Y:S05]  /*16b0*/  @!P1 BRA `(.L_x_20) ;  /* 0x0000004000949947 */ /* 0x004fea0003800000 */
.L_x_19:
[----:B------:R-:W-:Y:S05]  /*16c0*/  WARPSYNC.ALL ;  /* 0x0000000000007948 */ /* 0x000fea0003800000 */
[----:B------:R-:W-:Y:S01]  /*16d0*/  ULEA UR8, UR38, UR44, 0x9 ;  /* 0x0000002c26087291 */ /* 0x000fe2000f8e483f */
[----:B------:R-:W-:Y:S01]  /*16e0*/  WARPGROUP.ARRIVE ;  /* 0x00000000000079c5 */ /* 0x000fe20000000000 */
[----:B------:R-:W-:Y:S01]  /*16f0*/  ULEA UR9, UR38, UR45, 0x9 ;  /* 0x0000002d26097291 */ /* 0x000fe2000f8e483f */
[----:B-12---:R-:W-:Y:S01]  /*1700*/  IMAD.U32 R0, RZ, RZ, UR43 ;  /* 0x0000002bff007e24 */ /* 0x006fe2000f8e00ff */
[----:B------:R-:W-:Y:S01]  /*1710*/  UMOV UR5, 0x40000040 ;  /* 0x4000004000057882 */ /* 0x000fe20000000000 */
[----:B------:R-:W-:-:S02]  /*1720*/  UMOV UR7, 0x40000040 ;  /* 0x4000004000077882 */ /* 0x000fc40000000000 */
[----:B------:R-:W-:Y:S01]  /*1730*/  UMOV UR4, UR8 ;  /* 0x0000000800047c82 */ /* 0x000fe20008000000 */
[----:B------:R-:W-:Y:S01]  /*1740*/  ISETP.GE.AND P1, PT, R0, 0x1, PT ;  /* 0x000000010000780c */ /* 0x000fe20003f26270 */
[----:B------:R-:W-:Y:S02]  /*1750*/  UMOV UR6, UR9 ;  /* 0x0000000900067c82 */ /* 0x000fe40008000000 */
[----:B------:R-:W-:Y:S01]  /*1760*/  HGMMA.64x64x16.F32.BF16 R24, gdesc[UR4], RZ, !UPT, gsb0 ;  /* 0x00e00000041879f0 */ /* 0x000fe2000c0018ff */
[----:B------:R-:W-:Y:S02]  /*1770*/  UIADD3 UR4, UR8, 0x2, URZ ;  /* 0x0000000208047890 */ /* 0x000fe4000fffe03f */
[----:B------:R-:W-:Y:S01]  /*1780*/  UIADD3 UR6, UR9, 0x2, URZ ;  /* 0x0000000209067890 */ /* 0x000fe2000fffe03f */
[----:B------:R-:W-:Y:S01]  /*1790*/  UMOV UR5, 0x40000040 ;  /* 0x4000004000057882 */ /* 0x000fe20000000000 */
[----:B------:R-:W-:Y:S01]  /*17a0*/  UMOV UR7, 0x40000040 ;  /* 0x4000004000077882 */ /* 0x000fe20000000000 */
[----:B------:R-:W-:-:S02]  /*17b0*/  WARPGROUP.DEPBAR.LE gsb0, 0x0 ;  /* 0x00008000000079c5 */ /* 0x000fc40000010000 */
[----:B------:R-:W-:-:S06]  /*17c0*/  WARPGROUP.ARRIVE ;  /* 0x00000000000079c5 */ /* 0x000fcc0000000000 */
[----:B------:R-:W-:Y:S01]  /*17d0*/  HGMMA.64x64x16.F32.BF16 R24, gdesc[UR4], R24, gsb0 ;  /* 0x00e00000041879f0 */ /* 0x000fe20008001818 */
[----:B------:R-:W-:Y:S02]  /*17e0*/  UIADD3 UR4, UR8, 0x4, URZ ;  /* 0x0000000408047890 */ /* 0x000fe4000fffe03f */
[----:B------:R-:W-:Y:S01]  /*17f0*/  UIADD3 UR6, UR9, 0x4, URZ ;  /* 0x0000000409067890 */ /* 0x000fe2000fffe03f */
[----:B------:R-:W-:Y:S01]  /*1800*/  UMOV UR5, 0x40000040 ;  /* 0x4000004000057882 */ /* 0x000fe20000000000 */
[----:B------:R-:W-:Y:S01]  /*1810*/  UMOV UR7, 0x40000040 ;  /* 0x4000004000077882 */ /* 0x000fe20000000000 */
[----:B------:R-:W-:Y:S02]  /*1820*/  WARPGROUP.DEPBAR.LE gsb0, 0x0 ;  /* 0x00008000000079c5 */ /* 0x000fe40000010000 */
        /* <DEDUP_REMOVED lines=8> */
[----:B------:R-:W-:Y:S03]  /*18b0*/  HGMMA.64x64x16.F32.BF16 R24, gdesc[UR4], R24, gsb0 ;  /* 0x00e00000041879f0 */ /* 0x000fe60008001818 */
[----:B------:R-:W-:Y:S02]  /*18c0*/  WARPGROUP.DEPBAR.LE gsb0, 0x0 ;  /* 0x00008000000079c5 */ /* 0x000fe40000010000 */
[----:B------:R-:W-:Y:S05]  /*18d0*/  @!P1 BRA `(.L_x_21) ;  /* 0x0000000400109947 */ /* 0x000fea0003800000 */
[----:B------:R-:W-:Y:S01]  /*18e0*/  UIADD3 UR4, UR38, 0x1, URZ ;  /* 0x0000000126047890 */ /* 0x000fe2000fffe03f */
[----:B------:R-:W-:Y:S01]  /*18f0*/  IMAD.U32 R0, RZ, RZ, UR43 ;  /* 0x0000002bff007e24 */ /* 0x000fe2000f8e00ff */
[----:B------:R-:W-:Y:S02]  /*1900*/  UMOV UR9, UR38 ;  /* 0x0000002600097c82 */ /* 0x000fe40008000000 */
[----:B------:R-:W-:-:S04]  /*1910*/  UISETP.NE.AND UP0, UPT, UR4, 0x3, UPT ;  /* 0x000000030400788c */ /* 0x000fc8000bf05270 */
[----:B------:R-:W-:Y:S02]  /*1920*/  USEL UR5, URZ, 0x1, UP0 ;  /* 0x000000013f057887 */ /* 0x000fe40008000000 */
[----:B------:R-:W-:Y:S02]  /*1930*/  USEL UR8, UR4, URZ, UP0 ;  /* 0x0000003f04087287 */ /* 0x000fe40008000000 */
[----:B------:R-:W-:-:S06]  /*1940*/  ULOP3.LUT UR5, UR39, UR5, URZ, 0x3c, !UPT ;  /* 0x0000000527057292 */ /* 0x000fcc000f8e3c3f */
[----:B------:R-:W-:-:S07]  /*1950*/  IMAD.U32 R5, RZ, RZ, UR5 ;  /* 0x00000005ff057e24 */ /* 0x000fce000f8e00ff */
.L_x_28:
[----:B-12---:R-:W-:Y:S05]  /*1960*/  @!P0 BRA `(.L_x_22) ;  /* 0x0000000000048947 */ /* 0x006fea0003800000 */
[----:B------:R-:W-:Y:S01]  /*1970*/  BPT.TRAP 0x1 ;  /* 0x000000040000795c */ /* 0x000fe20000300000 */
.L_x_22:
[----:B------:R-:W-:Y:S01]  /*1980*/  ULEA UR4, UR8, UR41, 0x3 ;  /* 0x0000002908047291 */ /* 0x000fe2000f8e183f */
[----:B------:R-:W-:-:S08]  /*1990*/  SHF.L.U32 R3, R5, 0x1f, RZ ;  /* 0x0000001f05037819 */ /* 0x000fd000000006ff */
[----:B------:R1:W2:Y:S01]  /*19a0*/  SYNCS.PHASECHK.TRANS64.TRYWAIT P1, [UR4], R3 ;  /* 0x00000003ff0075a7 */ /* 0x0002a20008020144 */
[----:B------:R-:W-:Y:S05]  /*19b0*/  @!P0 BRA `(.L_x_23) ;  /* 0x0000000000048947 */ /* 0x000fea0003800000 */
[----:B------:R-:W-:Y:S01]  /*19c0*/  BPT.TRAP 0x1 ;  /* 0x000000040000795c */ /* 0x000fe20000300000 */
.L_x_23:
[----:B--2---:R-:W-:Y:S05]  /*19d0*/  @P1 BRA `(.L_x_24) ;  /* 0x0000000000081947 */ /* 0x004fea0003800000 */
[----:B------:R-:W2:Y:S02]  /*19e0*/  SYNCS.PHASECHK.TRANS64.TRYWAIT P1, [UR4], R3 ;  /* 0x00000003ff0075a7 */ /* 0x000ea40008020144 */
[----:B--2---:R-:W-:Y:S05]  /*19f0*/  @!P1 BRA `(.L_x_25) ;  /* 0x0000003c00d89947 */ /* 0x004fea0003800000 */
.L_x_24:
[----:B------:R-:W-:Y:S01]  /*1a00*/  ULEA UR10, UR8, UR44, 0x9 ;  /* 0x0000002c080a7291 */ /* 0x000fe2000f8e483f */
[----:B------:R-:W-:Y:S01]  /*1a10*/  WARPGROUP.ARRIVE ;  /* 0x00000000000079c5 */ /* 0x000fe20000000000 */
[----:B------:R-:W-:Y:S01]  /*1a20*/  ULEA UR11, UR8, UR45, 0x9 ;  /* 0x0000002d080b7291 */ /* 0x000fe2000f8e483f */
[----:B------:R-:W-:Y:S01]  /*1a30*/  UMOV UR5, 0x40000040 ;  /* 0x4000004000057882 */ /* 0x000fe20000000000 */
[----:B------:R-:W-:-:S03]  /*1a40*/  UMOV UR7, 0x40000040 ;  /* 0x4000004000077882 */ /* 0x000fc60000000000 */
[----:B------:R-:W-:Y:S02]  /*1a50*/  UMOV UR4, UR10 ;  /* 0x0000000a00047c82 */ /* 0x000fe40008000000 */
[----:B------:R-:W-:Y:S02]  /*1a60*/  UMOV UR6, UR11 ;  /* 0x0000000b00067c82 */ /* 0x000fe40008000000 */
[----:B------:R-:W-:Y:S01]  /*1a70*/  HGMMA.64x64x16.F32.BF16 R24, gdesc[UR4], R24, gsb0 ;  /* 0x00e00000041879f0 */ /* 0x000fe20008001818 */
        /* <DEDUP_REMOVED lines=23> */
[----:B------:R-:W-:Y:S01]  /*1bf0*/  BPT.TRAP 0x1 ;  /* 0x000000040000795c */ /* 0x000fe20000300000 */
.L_x_26:
[----:B------:R-:W-:Y:S01]  /*1c00*/  ULEA UR4, UR9, UR41, 0x3 ;  /* 0x0000002909047291 */ /* 0x000fe2000f8e183f */
[----:B------:R-:W-:-:S03]  /*1c10*/  ISETP.GT.U32.AND P1, PT, R16, 0x1, PT ;  /* 0x000000011000780c */ /* 0x000fc60003f24070 */
[----:B------:R-:W-:-:S04]  /*1c20*/  UIADD3 UR4, UR4, 0x18, URZ ;  /* 0x0000001804047890 */ /* 0x000fc8000fffe03f */
[----:B------:R-:W-:-:S09]  /*1c30*/  UPRMT UR4, URZ, 0x654, UR4 ;  /* 0x000006543f047896 */ /* 0x000fd20008000004 */
[----:B------:R-:W-:Y:S01]  /*1c40*/  SYNCS.ARRIVE.TRANS64.RED.A1T0 RZ, [UR4], RZ ;  /* 0x000000ffffff79a7 */ /* 0x000fe20008100404 */
[----:B------:R-:W-:Y:S05]  /*1c50*/  @P1 BRA `(.L_x_27) ;  /* 0x0000000000041947 */ /* 0x000fea0003800000 */
[----:B------:R-:W-:Y:S01]  /*1c60*/  BPT.TRAP 0x1 ;  /* 0x000000040000795c */ /* 0x000fe20000300000 */
.L_x_27:
[----:B------:R-:W-:Y:S01]  /*1c70*/  UIADD3 UR8, UR8, 0x1, URZ ;  /* 0x0000000108087890 */ /* 0x000fe2000fffe03f */
[C---:B------:R-:W-:Y:S01]  /*1c80*/  ISETP.GT.AND P1, PT, R0.reuse, 0x1, PT ;  /* 0x000000010000780c */ /* 0x040fe20003f24270 */
[----:B------:R-:W-:Y:S01]  /*1c90*/  UIADD3 UR9, UR9, 0x1, URZ ;  /* 0x0000000109097890 */ /* 0x000fe2000fffe03f */
[----:B------:R-:W-:Y:S01]  /*1ca0*/  VIADD R0, R0, 0xffffffff ;  /* 0xffffffff00007836 */ /* 0x000fe20000000000 */
[----:B------:R-:W-:Y:S02]  /*1cb0*/  UISETP.NE.AND UP0, UPT, UR8, 0x3, UPT ;  /* 0x000000030800788c */ /* 0x000fe4000bf05270 */
[----:B------:R-:W-:Y:S02]  /*1cc0*/  UISETP.NE.AND UP1, UPT, UR9, 0x3, UPT ;  /* 0x000000030900788c */ /* 0x000fe4000bf25270 */
[----:B------:R-:W-:Y:S02]  /*1cd0*/  USEL UR4, URZ, 0x1, UP0 ;  /* 0x000000013f047887 */ /* 0x000fe40008000000 */
[----:B------:R-:W-:-:S02]  /*1ce0*/  USEL UR8, UR8, URZ, UP0 ;  /* 0x0000003f08087287 */ /* 0x000fc40008000000 */
[----:B------:R-:W-:Y:S02]  /*1cf0*/  USEL UR9, UR9, URZ, UP1 ;  /* 0x0000003f09097287 */ /* 0x000fe40008800000 */
[----:B------:R-:W-:Y:S01]  /*1d00*/  LOP3.LUT R5, R5, UR4, RZ, 0x3c, !PT ;  /* 0x0000000405057c12 */ /* 0x000fe2000f8e3cff */
[----:B------:R-:W-:Y:S09]  /*1d10*/  @P1 BRA `(.L_x_28) ;  /* 0xfffffffc00101947 */ /* 0x000ff2000383ffff */
.L_x_21:
[----:B------:R-:W3:Y:S01]  /*1d20*/  LDC R0, c[0x0][0x28c] ;  /* 0x0000a300ff007b82 */ /* 0x000ee20000000800 */
[----:B------:R4:W-:Y:S01]  /*1d30*/  SYNCS.ARRIVE.TRANS64.A1T0 RZ, [R62+UR47], RZ ;  /* 0x000000ff3eff79a7 */ /* 0x0009e2000810002f */
[----:B---3--:R-:W-:-:S13]  /*1d40*/  ISETP.GE.AND P1, PT, R0, 0x1, PT ;  /* 0x000000010000780c */ /* 0x008fda0003f26270 */
[----:B----4-:R-:W-:Y:S05]  /*1d50*/  @!P1 BRA `(.L_x_29) ;  /* 0x0000000000349947 */ /* 0x010fea0003800000 */
[----:B------:R-:W-:Y:S05]  /*1d60*/  @!P0 BRA `(.L_x_30) ;  /* 0x0000000000048947 */ /* 0x000fea0003800000 */
[----:B------:R-:W-:Y:S01]  /*1d70*/  BPT.TRAP 0x1 ;  /* 0x000000040000795c */ /* 0x000fe20000300000 */
.L_x_30:
[----:B------:R-:W-:Y:S01]  /*1d80*/  UIADD3 UR6, UR43, UR38, URZ ;  /* 0x000000262b067290 */ /* 0x000fe2000fffe03f */
[----:B------:R-:W-:-:S03]  /*1d90*/  ISETP.GT.U32.AND P0, PT, R16, 0x1, PT ;  /* 0x000000011000780c */ /* 0x000fc60003f04070 */
[----:B------:R-:W-:-:S04]  /*1da0*/  UIMAD.WIDE.U32 UR4, UR6, -0x55555555, URZ ;  /* 0xaaaaaaab060478a5 */ /* 0x000fc8000f8e003f */
[----:B------:R-:W-:-:S04]  /*1db0*/  USHF.R.U32.HI UR4, URZ, 0x1, UR5 ;  /* 0x000000013f047899 */ /* 0x000fc80008011605 */
[----:B------:R-:W-:-:S04]  /*1dc0*/  UIMAD UR6, UR4, -0x3, UR6 ;  /* 0xfffffffd040678a4 */ /* 0x000fc8000f8e0206 */
[----:B------:R-:W-:-:S04]  /*1dd0*/  ULEA UR6, UR6, UR41, 0x3 ;  /* 0x0000002906067291 */ /* 0x000fc8000f8e183f */
[----:B------:R-:W-:-:S04]  /*1de0*/  UIADD3 UR6, UR6, 0x18, URZ ;  /* 0x0000001806067890 */ /* 0x000fc8000fffe03f */
[----:B------:R-:W-:-:S09]  /*1df0*/  UPRMT UR6, URZ, 0x654, UR6 ;  /* 0x000006543f067896 */ /* 0x000fd20008000006 */
[----:B------:R-:W-:Y:S01]  /*1e00*/  SYNCS.ARRIVE.TRANS64.RED.A1T0 RZ, [UR6], RZ ;  /* 0x000000ffffff79a7 */ /* 0x000fe20008100406 */
[----:B------:R-:W-:Y:S05]  /*1e10*/  @P0 BRA `(.L_x_29) ;  /* 0x0000000000040947 */ /* 0x000fea0003800000 */
[----:B------:R-:W-:Y:S01]  /*1e20*/  BPT.TRAP 0x1 ;  /* 0x000000040000795c */ /* 0x000fe20000300000 */
.L_x_29:
[----:B------:R-:W-:Y:S01]  /*1e30*/  SHF.L.U32 R0, R71, 0x1f, RZ ;  /* 0x0000001f47007819 */ /* 0x000fe200000006ff */
[----:B------:R-:W-:Y:S01]  /*1e40*/  UIADD3 UR38, UR46, UR38, URZ ;  /* 0x000000262e267290 */ /* 0x000fe2000fffe03f */
[----:B------:R-:W3:Y:S01]  /*1e50*/  LDC R7, c[0x0][0x288] ;  /* 0x0000a200ff077b82 */ /* 0x000ee20000000800 */
[----:B------:R-:W-:Y:S01]  /*1e60*/  UISETP.GE.U32.AND UP1, UPT, UR46, 0x3, UPT ;  /* 0x000000032e00788c */ /* 0x000fe2000bf26070 */
[----:B------:R-:W-:Y:S01]  /*1e70*/  IMAD.SHL.U32 R8, R60, 0x2, RZ ;  /* 0x000000023c087824 */ /* 0x000fe200078e00ff */
[----:B------:R-:W-:Y:S02]  /*1e80*/  UISETP.GT.U32.AND UP0, UPT, UR38, 0x2, UPT ;  /* 0x000000022600788c */ /* 0x000fe4000bf04070 */
[----:B------:R-:W-:Y:S02]  /*1e90*/  UIMAD.WIDE.U32 UR4, UR38, -0x55555555, URZ ;  /* 0xaaaaaaab260478a5 */ /* 0x000fe4000f8e003f */
[----:B------:R-:W-:Y:S01]  /*1ea0*/  UISETP.LT.U32.AND UP0, UPT, UR46, 0x3, UP0 ;  /* 0x000000032e00788c */ /* 0x000fe20008701070 */
[----:B------:R-:W4:Y:S01]  /*1eb0*/  SYNCS.PHASECHK.TRANS64.TRYWAIT P0, [R61+UR42+0x10], R0 ;  /* 0x000010003d0075a7 */ /* 0x000f22000800016a */
[----:B------:R-:W-:Y:S01]  /*1ec0*/  USHF.R.U32.HI UR4, URZ, 0x1, UR5 ;  /* 0x000000013f047899 */ /* 0x000fe20008011605 */
[----:B------:R-:W-:Y:S01]  /*1ed0*/  SHF.R.S32.HI R9, RZ, 0x1f, R8 ;  /* 0x0000001fff097819 */ /* 0x000fe20000011408 */
[----:B------:R-:W-:-:S02]  /*1ee0*/  USEL UR6, URZ, 0x1, !UP0 ;  /* 0x000000013f067887 */ /* 0x000fc4000c000000 */
[----:B------:R-:W-:Y:S02]  /*1ef0*/  UIMAD UR38, UR4, -0x3, UR38 ;  /* 0xfffffffd042678a4 */ /* 0x000fe4000f8e0226 */
[----:B------:R-:W-:-:S04]  /*1f00*/  ULOP3.LUT UR39, UR39, UR6, URZ, 0x3c, !UPT ;  /* 0x0000000627277292 */ /* 0x000fc8000f8e3c3f */
[----:B------:R-:W-:Y:S01]  /*1f10*/  @UP1 ULOP3.LUT UR39, UR39, 0x1, UR4, 0x78, !UPT ;  /* 0x0000000127271892 */ /* 0x000fe2000f8e7804 */
[----:B---34-:R-:W-:Y:S11]  /*1f20*/  @!P0 BRA `(.L_x_31) ;  /* 0x0000003800a48947 */ /* 0x018ff60003800000 */
.L_x_120:
[----:B---3--:R-:W-:Y:S01]  /*1f30*/  IMAD.SHL.U32 R0, R19, 0x40, RZ ;  /* 0x0000004013007824 */ /* 0x008fe200078e00ff */
[----:B------:R-:W-:Y:S01]  /*1f40*/  ULDC UR6, c[0x0][0x284] ;  /* 0x0000a10000067ab9 */ /* 0x000fe20000000800 */
[----:B------:R-:W-:Y:S01]  /*1f50*/  IMAD.SHL.U32 R14, R22, 0x40, RZ ;  /* 0x00000040160e7824 */ /* 0x000fe200078e00ff */
[----:B------:R-:W-:Y:S01]  /*1f60*/  SHF.R.S32.HI R11, RZ, 0x1f, R2 ;  /* 0x0000001fff0b7819 */ /* 0x000fe20000011402 */
[----:B------:R-:W-:Y:S01]  /*1f70*/  ULDC.64 UR4, c[0x0][0x5d0] ;  /* 0x0001740000047ab9 */ /* 0x000fe20000000a00 */
[----:B------:R-:W-:Y:S01]  /*1f80*/  ISETP.GE.AND P0, PT, R0, UR6, PT ;  /* 0x0000000600007c0c */ /* 0x000fe2000bf06270 */
[----:B--2---:R-:W-:Y:S01]  /*1f90*/  IMAD.WIDE.U32 R4, R2, UR4, R8 ;  /* 0x0000000402047c25 */ /* 0x004fe2000f8e0008 */
[----:B------:R-:W-:Y:S02]  /*1fa0*/  SHF.R.S32.HI R15, RZ, 0x1f, R14 ;  /* 0x0000001fff0f7819 */ /* 0x000fe4000001140e */
[C---:B------:R-:W-:Y:S01]  /*1fb0*/  ISETP.GE.OR P0, PT, R14.reuse, R7, P0 ;  /* 0x000000070e00720c */ /* 0x040fe20000706670 */
[----:B-1----:R-:W-:Y:S01]  /*1fc0*/  IMAD R3, R11, UR4, RZ ;  /* 0x000000040b037c24 */ /* 0x002fe2000f8e02ff */
[----:B------:R-:W-:-:S03]  /*1fd0*/  IADD3 R4, P1, R14, R4, RZ ;  /* 0x000000040e047210 */ /* 0x000fc60007f3e0ff */
[----:B------:R-:W-:-:S05]  /*1fe0*/  IMAD R3, R2, UR5, R3 ;  /* 0x0000000502037c24 */ /* 0x000fca000f8e0203 */
[----:B------:R-:W-:-:S03]  /*1ff0*/  IADD3.X R5, R15, R5, R3, P1, !PT ;  /* 0x000000050f057210 */ /* 0x000fc60000ffe403 */
[----:B------:R-:W-:Y:S05]  /*2000*/  @P0 BRA `(.L_x_32) ;  /* 0x0000002000b00947 */ /* 0x000fea0003800000 */
[----:B------:R-:W1:Y:S01]  /*2010*/  LDC.64 R74, c[0x0][0x5c8] ;  /* 0x00017200ff4a7b82 */ /* 0x000e620000000a00 */
[----:B-----5:R-:W-:Y:S01]  /*2020*/  FSETP.NEU.AND P0, PT, R57, RZ, PT ;  /* 0x000000ff3900720b */ /* 0x020fe20003f0d000 */
[----:B------:R-:W-:Y:S01]  /*2030*/  IMAD R3, R60, -0x2, R7 ;  /* 0xfffffffe3c037824 */ /* 0x000fe200078e0207 */
[----:B------:R-:W-:Y:S01]  /*2040*/  BSSY B0, `(.L_x_32) ;  /* 0x0000228000007945 */ /* 0x000fe20003800000 */
[----:B------:R-:W-:-:S04]  /*2050*/  IMAD.WIDE R66, R19, 0x40, R58 ;  /* 0x0000004013427825 */ /* 0x000fc800078e023a */
[----:B------:R-:W-:Y:S02]  /*2060*/  IMAD.IADD R3, R3, 0x1, -R14 ;  /* 0x0000000103037824 */ /* 0x000fe400078e0a0e */
[----:B------:R-:W-:-:S03]  /*2070*/  IMAD.IADD R0, R65, 0x1, -R0 ;  /* 0x0000000141007824 */ /* 0x000fc600078e0a00 */
[----:B------:R-:W-:-:S04]  /*2080*/  ISETP.GT.AND P2, PT, R3, RZ, PT ;  /* 0x000000ff0300720c */ /* 0x000fc80003f44270 */
[----:B------:R-:W-:Y:S01]  /*2090*/  ISETP.GT.AND P1, PT, R0, RZ, P2 ;  /* 0x000000ff0000720c */ /* 0x000fe20001724270 */
[-C--:B-1----:R-:W-:Y:S02]  /*20a0*/  IMAD R6, R67, R74.reuse, RZ ;  /* 0x0000004a43067224 */ /* 0x082fe400078e02ff */
[----:B------:R-:W-:-:S04]  /*20b0*/  IMAD.WIDE.U32 R68, R66, R74, R4 ;  /* 0x0000004a42447225 */ /* 0x000fc800078e0004 */
[----:B------:R-:W-:-:S04]  /*20c0*/  IMAD R5, R66, R75, R6 ;  /* 0x0000004b42057224 */ /* 0x000fc800078e0206 */
[----:B------:R-:W-:Y:S01]  /*20d0*/  IMAD.IADD R7, R69, 0x1, R5 ;  /* 0x0000000145077824 */ /* 0x000fe200078e0205 */
[----:B------:R-:W-:Y:S06]  /*20e0*/  @!P0 BRA `(.L_x_33) ;  /* 0x0000001400e48947 */ /* 0x000fec0003800000 */
[----:B------:R-:W1:Y:S01]  /*20f0*/  LDC.64 R72, c[0x0][0x5b8] ;  /* 0x00016e00ff487b82 */ /* 0x000e620000000a00 */
[----:B------:R-:W-:-:S07]  /*2100*/  ULDC.64 UR4, c[0x0][0x5c0] ;  /* 0x0001700000047ab9 */ /* 0x000fce0000000a00 */
[----:B------:R-:W2:Y:S08]  /*2110*/  LDC.64 R76, c[0x0][0x5b0] ;  /* 0x00016c00ff4c7b82 */ /* 0x000eb00000000a00 */
[----:B------:R-:W0:Y:S01]  /*2120*/  LDC.64 R78, c[0x0][0x5a8] ;  /* 0x00016a00ff4e7b82 */ /* 0x000e220000000a00 */
[-C--:B-1----:R-:W-:Y:S02]  /*2130*/  IMAD R6, R11, R72.reuse, RZ ;  /* 0x000000480b067224 */ /* 0x082fe400078e02ff */
[----:B------:R-:W-:-:S04]  /*2140*/  IMAD.WIDE.U32 R4, R2, R72, R8 ;  /* 0x0000004802047225 */ /* 0x000fc800078e0008 */
[----:B------:R-:W-:Y:S01]  /*2150*/  IMAD R69, R2, R73, R6 ;  /* 0x0000004902457224 */ /* 0x000fe200078e0206 */
[----:B------:R-:W-:Y:S01]  /*2160*/  IADD3 R10, P0, R14, R4, RZ ;  /* 0x000000040e0a7210 */ /* 0x000fe20007f1e0ff */
[----:B--2---:R-:W-:-:S03]  /*2170*/  IMAD R4, R67, R76, RZ ;  /* 0x0000004c43047224 */ /* 0x004fc600078e02ff */
[----:B------:R-:W-:Y:S01]  /*2180*/  IADD3.X R11, R15, R5, R69, P0, !PT ;  /* 0x000000050f0b7210 */ /* 0x000fe200007fe445 */
[C---:B------:R-:W-:Y:S02]  /*2190*/  IMAD R73, R66.reuse, R77, R4 ;  /* 0x0000004d42497224 */ /* 0x040fe400078e0204 */
[----:B------:R-:W-:-:S04]  /*21a0*/  IMAD.WIDE.U32 R4, R66, R76, R10 ;  /* 0x0000004c42047225 */ /* 0x000fc800078e000a */
[----:B------:R-:W-:Y:S01]  /*21b0*/  IMAD.IADD R5, R5, 0x1, R73 ;  /* 0x0000000105057824 */ /* 0x000fe200078e0249 */
[----:B0-----:R-:W-:-:S04]  /*21c0*/  LEA R12, P0, R4, R78, 0x1 ;  /* 0x0000004e040c7211 */ /* 0x001fc800078008ff */
[----:B------:R-:W-:-:S05]  /*21d0*/  LEA.HI.X R13, R4, R79, R5, 0x1, P0 ;  /* 0x0000004f040d7211 */ /* 0x000fca00000f0c05 */
[----:B------:R-:W2:Y:S01]  /*21e0*/  @P1 LDG.E.LTC128B.U16 R19, desc[UR36][R12.64] ;  /* 0x000000240c131981 */ /* 0x000ea2000c1e1520 */
[----:B------:R-:W-:Y:S01]  /*21f0*/  IMAD.WIDE.U32 R4, R66, R76, R14 ;  /* 0x0000004c42047225 */ /* 0x000fe200078e000e */
[----:B------:R-:W-:Y:S02]  /*2200*/  BSSY B1, `(.L_x_34) ;  /* 0x0000015000017945 */ /* 0x000fe40003800000 */
[----:B------:R-:W-:-:S04]  /*2210*/  IADD3 R20, P0, R8, R4, RZ ;  /* 0x0000000408147210 */ /* 0x000fc80007f1e0ff */
[----:B------:R-:W-:Y:S02]  /*2220*/  IADD3.X R21, R9, R73, R5, P0, !PT ;  /* 0x0000004909157210 */ /* 0x000fe400007fe405 */
[----:B------:R-:W-:Y:S01]  /*2230*/  LEA R6, P0, R68, UR4, 0x1 ;  /* 0x0000000444067c11 */ /* 0x000fe2000f8008ff */
[----:B------:R-:W-:-:S03]  /*2240*/  IMAD.WIDE.U32 R20, R2, R72, R20 ;  /* 0x0000004802147225 */ /* 0x000fc600078e0014 */
[----:B------:R-:W-:Y:S02]  /*2250*/  LEA.HI.X R7, R68, UR5, R7, 0x1, P0 ;  /* 0x0000000544077c11 */ /* 0x000fe400080f0c07 */
[----:B------:R-:W-:-:S04]  /*2260*/  ISETP.GT.AND P0, PT, R3, 0x1, PT ;  /* 0x000000010300780c */ /* 0x000fc80003f04270 */
[----:B------:R-:W-:Y:S01]  /*2270*/  ISETP.GT.AND P3, PT, R0, RZ, P0 ;  /* 0x000000ff0000720c */ /* 0x000fe20000764270 */
[----:B--2---:R-:W-:-:S04]  /*2280*/  IMAD.U32 R4, R19, 0x10000, RZ ;  /* 0x0001000013047824 */ /* 0x004fc800078e00ff */
[----:B------:R-:W-:Y:S01]  /*2290*/  FMUL R5, R4, R57 ;  /* 0x0000003904057220 */ /* 0x000fe20000400000 */
[----:B------:R-:W-:-:S03]  /*22a0*/  LEA R4, P4, R20, R78, 0x1 ;  /* 0x0000004e14047211 */ /* 0x000fc600078808ff */
[----:B------:R-:W-:-:S05]  /*22b0*/  FFMA R5, R24, R56, R5 ;  /* 0x0000003818057223 */ /* 0x000fca0000000005 */
[----:B------:R-:W-:Y:S01]  /*22c0*/  F2FP.BF16.F32.PACK_AB R12, RZ, R5 ;  /* 0x00000005ff0c723e */ /* 0x000fe200000010ff */
[----:B------:R-:W-:-:S03]  /*22d0*/  IMAD.IADD R5, R69, 0x1, R21 ;  /* 0x0000000145057824 */ /* 0x000fc600078e0215 */
[----:B------:R-:W-:Y:S01]  /*22e0*/  PRMT R13, R12, 0x7610, R13 ;  /* 0x000076100c0d7816 */ /* 0x000fe2000000000d */
[----:B------:R-:W-:Y:S01]  /*22f0*/  IMAD.SHL.U32 R12, R76, 0x8, RZ ;  /* 0x000000084c0c7824 */ /* 0x000fe200078e00ff */
[----:B------:R-:W-:-:S03]  /*2300*/  LEA.HI.X R5, R20, R79, R5, 0x1, P4 ;  /* 0x0000004f14057211 */ /* 0x000fc600020f0c05 */
[----:B------:R0:W-:Y:S02]  /*2310*/  @P1 STG.E.U16 desc[UR36][R6.64], R13 ;  /* 0x0000000d06001986 */ /* 0x0001e4000c101524 */
[----:B0-----:R-:W-:Y:S01]  /*2320*/  SHF.L.U64.HI R13, R76, 0x3, R77 ;  /* 0x000000034c0d7819 */ /* 0x001fe2000001024d */
[----:B------:R-:W-:Y:S06]  /*2330*/  @!P3 BRA `(.L_x_35) ;  /* 0x000000000004b947 */ /* 0x000fec0003800000 */
[----:B------:R0:W5:Y:S02]  /*2340*/  LDG.E.LTC128B.U16 R19, desc[UR36][R4.64+0x2] ;  /* 0x0000022404137981 */ /* 0x000164000c1e1520 */
.L_x_35:
[----:B------:R-:W-:Y:S05]  /*2350*/  BSYNC B1 ;  /* 0x0000000000017941 */ /* 0x000fea0003800000 */
.L_x_34:
[----:B------:R-:W-:Y:S01]  /*2360*/  IMAD.WIDE.U32 R66, R66, R76, R12 ;  /* 0x0000004c42427225 */ /* 0x000fe200078e000c */
[----:B------:R-:W-:-:S03]  /*2370*/  ISETP.GT.AND P2, PT, R0, 0x8, P2 ;  /* 0x000000080000780c */ /* 0x000fc60001744270 */
[----:B-----5:R-:W-:Y:S01]  /*2380*/  IMAD.U32 R20, R19, 0x10000, RZ ;  /* 0x0001000013147824 */ /* 0x020fe200078e00ff */
[----:B------:R-:W-:Y:S01]  /*2390*/  IADD3 R10, P1, R10, R66, RZ ;  /* 0x000000420a0a7210 */ /* 0x000fe20007f3e0ff */
[----:B------:R-:W-:Y:S02]  /*23a0*/  IMAD.IADD R73, R73, 0x1, R67 ;  /* 0x0000000149497824 */ /* 0x000fe400078e0243 */
[----:B------:R-:W-:Y:S02]  /*23b0*/  FMUL R20, R20, R57 ;  /* 0x0000003914147220 */ /* 0x000fe40000400000 */
[----:B------:R-:W-:Y:S01]  /*23c0*/  IMAD.X R11, R73, 0x1, R11, P1 ;  /* 0x00000001490b7824 */ /* 0x000fe200008e060b */
[----:B------:R-:W-:Y:S01]  /*23d0*/  LEA R12, P1, R10, R78, 0x1 ;  /* 0x0000004e0a0c7211 */ /* 0x000fe200078208ff */
[----:B------:R-:W-:-:S03]  /*23e0*/  FFMA R20, R25, R56, R20 ;  /* 0x0000003819147223 */ /* 0x000fc60000000014 */
[----:B------:R-:W-:Y:S02]  /*23f0*/  LEA.HI.X R13, R10, R79, R11, 0x1, P1 ;  /* 0x0000004f0a0d7211 */ /* 0x000fe400008f0c0b */
[----:B------:R-:W-:-:S05]  /*2400*/  F2FP.BF16.F32.PACK_AB R20, RZ, R20 ;  /* 0x00000014ff14723e */ /* 0x000fca00000010ff */
[----:B------:R1:W-:Y:S04]  /*2410*/  @P3 STG.E.U16 desc[UR36][R6.64+0x2], R20 ;  /* 0x0000021406003986 */ /* 0x0003e8000c101524 */
[----:B------:R-:W2:Y:S01]  /*2420*/  @P2 LDG.E.LTC128B.U16 R19, desc[UR36][R12.64] ;  /* 0x000000240c132981 */ /* 0x000ea2000c1e1520 */
[----:B------:R-:W-:Y:S01]  /*2430*/  IADD3 R14, P1, P3, R8, R66, R14 ;  /* 0x00000042080e7210 */ /* 0x000fe20007b3e00e */
[----:B------:R-:W-:Y:S01]  /*2440*/  BSSY B1, `(.L_x_36) ;  /* 0x0000011000017945 */ /* 0x000fe20003800000 */
[C---:B------:R-:W-:Y:S02]  /*2450*/  SHF.L.U64.HI R11, R74.reuse, 0x4, R75 ;  /* 0x000000044a0b7819 */ /* 0x040fe4000001024b */
[----:B------:R-:W-:Y:S02]  /*2460*/  IADD3.X R15, R9, R73, R15, P1, P3 ;  /* 0x00000049090f7210 */ /* 0x000fe40000fe640f */
[----:B------:R-:W-:-:S02]  /*2470*/  LEA R10, P1, R74, R6, 0x4 ;  /* 0x000000064a0a7211 */ /* 0x000fc400078220ff */
[----:B------:R-:W-:Y:S01]  /*2480*/  ISETP.GT.AND P0, PT, R0, 0x8, P0 ;  /* 0x000000080000780c */ /* 0x000fe20000704270 */
[----:B------:R-:W-:-:S04]  /*2490*/  IMAD.WIDE.U32 R14, R2, R72, R14 ;  /* 0x00000048020e7225 */ /* 0x000fc800078e000e */
[----:B------:R-:W-:Y:S02]  /*24a0*/  IMAD.X R11, R11, 0x1, R7, P1 ;  /* 0x000000010b0b7824 */ /* 0x000fe400008e0607 */
[----:B------:R-:W-:Y:S02]  /*24b0*/  IMAD.IADD R2, R69, 0x1, R15 ;  /* 0x0000000145027824 */ /* 0x000fe400078e020f */
[----:B--2---:R-:W-:-:S04]  /*24c0*/  IMAD.U32 R8, R19, 0x10000, RZ ;  /* 0x0001000013087824 */ /* 0x004fc800078e00ff */
[----:B------:R-:W-:Y:S01]  /*24d0*/  FMUL R9, R8, R57 ;  /* 0x0000003908097220 */ /* 0x000fe20000400000 */
[----:B------:R-:W-:-:S03]  /*24e0*/  LEA R8, P3, R14, R78, 0x1 ;  /* 0x0000004e0e087211 */ /* 0x000fc600078608ff */
[----:B------:R-:W-:-:S05]  /*24f0*/  FFMA R9, R26, R56, R9 ;  /* 0x000000381a097223 */ /* 0x000fca0000000009 */
[----:B------:R-:W-:Y:S02]  /*2500*/  F2FP.BF16.F32.PACK_AB R12, RZ, R9 ;  /* 0x00000009ff0c723e */ /* 0x000fe400000010ff */
[----:B------:R-:W-:-:S03]  /*2510*/  LEA.HI.X R9, R14, R79, R2, 0x1, P3 ;  /* 0x0000004f0e097211 */ /* 0x000fc600018f0c02 */
[----:B------:R1:W-:Y:S01]  /*2520*/  @P2 STG.E.U16 desc[UR36][R10.64], R12 ;  /* 0x0000000c0a002986 */ /* 0x0003e2000c101524 */
[----:B------:R-:W-:Y:S05]  /*2530*/  @!P0 BRA `(.L_x_37) ;  /* 0x0000000000048947 */ /* 0x000fea0003800000 */
[----:B------:R2:W5:Y:S02]  /*2540*/  LDG.E.LTC128B.U16 R19, desc[UR36][R8.64+0x2] ;  /* 0x0000022408137981 */ /* 0x000564000c1e1520 */
.L_x_37:
[----:B------:R-:W-:Y:S05]  /*2550*/  BSYNC B1 ;  /* 0x0000000000017941 */ /* 0x000fea0003800000 */
.L_x_36:
[----:B-----5:R-:W-:Y:S01]  /*2560*/  IMAD.U32 R2, R19, 0x10000, RZ ;  /* 0x0001000013027824 */ /* 0x020fe200078e00ff */
[----:B------:R-:W-:Y:S01]  /*2570*/  ISETP.GT.AND P1, PT, R3, 0x8, PT ;  /* 0x000000080300780c */ /* 0x000fe20003f24270 */
[----:B------:R-:W-:Y:S02]  /*2580*/  BSSY B1, `(.L_x_38) ;  /* 0x0000008000017945 */ /* 0x000fe40003800000 */
[----:B------:R-:W-:Y:S01]  /*2590*/  FMUL R2, R2, R57 ;  /* 0x0000003902027220 */ /* 0x000fe20000400000 */
[----:B------:R-:W-:-:S03]  /*25a0*/  ISETP.GT.AND P2, PT, R0, RZ, P1 ;  /* 0x000000ff0000720c */ /* 0x000fc60000f44270 */
[----:B------:R-:W-:-:S05]  /*25b0*/  FFMA R2, R27, R56, R2 ;  /* 0x000000381b027223 */ /* 0x000fca0000000002 */
[----:B------:R-:W-:-:S05]  /*25c0*/  F2FP.BF16.F32.PACK_AB R2, RZ, R2 ;  /* 0x00000002ff02723e */ /* 0x000fca00000010ff */
[----:B------:R3:W-:Y:S01]  /*25d0*/  @P0 STG.E.U16 desc[UR36][R10.64+0x2], R2 ;  /* 0x000002020a000986 */ /* 0x0007e2000c101524 */
[----:B------:R-:W-:Y:S05]  /*25e0*/  @!P2 BRA `(.L_x_39) ;  /* 0x000000000004a947 */ /* 0x000fea0003800000 */
[----:B------:R4:W5:Y:S02]  /*25f0*/  LDG.E.LTC128B.U16 R19, desc[UR36][R4.64+0x10] ;  /* 0x0000102404137981 */ /* 0x000964000c1e1520 */
.L_x_39:
[----:B------:R-:W-:Y:S05]  /*2600*/  BSYNC B1 ;  /* 0x0000000000017941 */ /* 0x000fea0003800000 */
.L_x_38:
[----:B---3-5:R-:W-:Y:S01]  /*2610*/  IMAD.U32 R2, R19, 0x10000, RZ ;  /* 0x0001000013027824 */ /* 0x028fe200078e00ff */
        /* <DEDUP_REMOVED lines=9> */
.L_x_41:
[----:B------:R-:W-:Y:S05]  /*26b0*/  BSYNC B1 ;  /* 0x0000000000017941 */ /* 0x000fea0003800000 */
.L_x_40:
[----:B-----5:R-:W-:Y:S01]  /*26c0*/  IMAD.U32 R2, R19, 0x10000, RZ ;  /* 0x0001000013027824 */ /* 0x020fe200078e00ff */
[----:B------:R-:W-:Y:S01]  /*26d0*/  ISETP.GT.AND P1, PT, R0, 0x8, P1 ;  /* 0x000000080000780c */ /* 0x000fe20000f24270 */
[----:B------:R-:W-:Y:S02]  /*26e0*/  BSSY B1, `(.L_x_42) ;  /* 0x0000007000017945 */ /* 0x000fe40003800000 */
[----:B------:R-:W-:-:S04]  /*26f0*/  FMUL R2, R2, R57 ;  /* 0x0000003902027220 */ /* 0x000fc80000400000 */
[----:B------:R-:W-:-:S05]  /*2700*/  FFMA R2, R29, R56, R2 ;  /* 0x000000381d027223 */ /* 0x000fca0000000002 */
[----:B------:R-:W-:-:S05]  /*2710*/  F2FP.BF16.F32.PACK_AB R2, RZ, R2 ;  /* 0x00000002ff02723e */ /* 0x000fca00000010ff */
[----:B------:R0:W-:Y:S01]  /*2720*/  @P3 STG.E.U16 desc[UR36][R6.64+0x12], R2 ;  /* 0x0000120206003986 */ /* 0x0001e2000c101524 */
[----:B------:R-:W-:Y:S05]  /*2730*/  @!P1 BRA `(.L_x_43) ;  /* 0x0000000000049947 */ /* 0x000fea0003800000 */
[----:B------:R0:W5:Y:S02]  /*2740*/  LDG.E.LTC128B.U16 R19, desc[UR36][R8.64+0x10] ;  /* 0x0000102408137981 */ /* 0x000164000c1e1520 */
.L_x_43:
[----:B------:R-:W-:Y:S05]  /*2750*/  BSYNC B1 ;  /* 0x0000000000017941 */ /* 0x000fea0003800000 */
.L_x_42:
[----:B0----5:R-:W-:Y:S01]  /*2760*/  IMAD.U32 R2, R19, 0x10000, RZ ;  /* 0x0001000013027824 */ /* 0x021fe200078e00ff */
[----:B------:R-:W-:Y:S01]  /*2770*/  ISETP.GT.AND P0, PT, R0, 0x8, P0 ;  /* 0x000000080000780c */ /* 0x000fe20000704270 */
[----:B------:R-:W-:Y:S02]  /*2780*/  BSSY B1, `(.L_x_44) ;  /* 0x0000007000017945 */ /* 0x000fe40003800000 */
[----:B---3--:R-:W-:-:S04]  /*2790*/  FMUL R13, R2, R57 ;  /* 0x00000039020d7220 */ /* 0x008fc80000400000 */
[----:B------:R-:W-:-:S05]  /*27a0*/  FFMA R13, R30, R56, R13 ;  /* 0x000000381e0d7223 */ /* 0x000fca000000000d */
[----:B------:R-:W-:-:S05]  /*27b0*/  F2FP.BF16.F32.PACK_AB R13, RZ, R13 ;  /* 0x0000000dff0d723e */ /* 0x000fca00000010ff */
[----:B------:R0:W-:Y:S01]  /*27c0*/  @P1 STG.E.U16 desc[UR36][R10.64+0x10], R13 ;  /* 0x0000100d0a001986 */ /* 0x0001e2000c101524 */
[----:B------:R-:W-:Y:S05]  /*27d0*/  @!P0 BRA `(.L_x_45) ;  /* 0x0000000000048947 */ /* 0x000fea0003800000 */
[----:B------:R3:W5:Y:S02]  /*27e0*/  LDG.E.LTC128B.U16 R19, desc[UR36][R8.64+0x12] ;  /* 0x0000122408137981 */ /* 0x000764000c1e1520 */
.L_x_45:
[----:B------:R-:W-:Y:S05]  /*27f0*/  BSYNC B1 ;  /* 0x0000000000017941 */ /* 0x000fea0003800000 */
.L_x_44:
        /* <DEDUP_REMOVED lines=10> */
.L_x_47:
[----:B------:R-:W-:Y:S05]  /*28a0*/  BSYNC B1 ;  /* 0x0000000000017941 */ /* 0x000fea0003800000 */
.L_x_46:
[----:B0----5:R-:W-:Y:S01]  /*28b0*/  IMAD.U32 R2, R19, 0x10000, RZ ;  /* 0x0001000013027824 */ /* 0x021fe200078e00ff */
        /* <DEDUP_REMOVED lines=9> */
.L_x_49:
[----:B------:R-:W-:Y:S05]  /*2950*/  BSYNC B1 ;  /* 0x0000000000017941 */ /* 0x000fea0003800000 */
.L_x_48:
        /* <DEDUP_REMOVED lines=9> */
.L_x_51:
[----:B------:R-:W-:Y:S05]  /*29f0*/  BSYNC B1 ;  /* 0x0000000000017941 */ /* 0x000fea0003800000 */
.L_x_50:
[----:B0----5:R-:W-:Y:S01]  /*2a00*/  IMAD.U32 R2, R19, 0x10000, RZ ;  /* 0x0001000013027824 */ /* 0x021fe200078e00ff */
        /* <DEDUP_REMOVED lines=8> */
.L_x_53:
[----:B------:R-:W-:Y:S05]  /*2a90*/  BSYNC B1 ;  /* 0x0000000000017941 */ /* 0x000fea0003800000 */
.L_x_52:
        /* <DEDUP_REMOVED lines=10> */
.L_x_55:
[----:B------:R-:W-:Y:S05]  /*2b40*/  BSYNC B1 ;  /* 0x0000000000017941 */ /* 0x000fea0003800000 */
.L_x_54:
        /* <DEDUP_REMOVED lines=10> */
.L_x_57:
[----:B------:R-:W-:Y:S05]  /*2bf0*/  BSYNC B1 ;  /* 0x0000000000017941 */ /* 0x000fea0003800000 */
.L_x_56:
        /* <DEDUP_REMOVED lines=9> */
.L_x_59:
[----:B------:R-:W-:Y:S05]  /*2c90*/  BSYNC B1 ;  /* 0x0000000000017941 */ /* 0x000fea0003800000 */
.L_x_58:
        /* <DEDUP_REMOVED lines=9> */
.L_x_61:
[----:B------:R-:W-:Y:S05]  /*2d30*/  BSYNC B1 ;  /* 0x0000000000017941 */ /* 0x000fea0003800000 */
.L_x_60:
        /* <DEDUP_REMOVED lines=10> */
.L_x_63:
[----:B------:R-:W-:Y:S05]  /*2de0*/  BSYNC B1 ;  /* 0x0000000000017941 */ /* 0x000fea0003800000 */
.L_x_62:
        /* <DEDUP_REMOVED lines=10> */
.L_x_65:
[----:B------:R-:W-:Y:S05]  /*2e90*/  BSYNC B1 ;  /* 0x0000000000017941 */ /* 0x000fea0003800000 */
.L_x_64:
        /* <DEDUP_REMOVED lines=9> */
.L_x_67:
[----:B------:R-:W-:Y:S05]  /*2f30*/  BSYNC B1 ;  /* 0x0000000000017941 */ /* 0x000fea0003800000 */
.L_x_66:
        /* <DEDUP_REMOVED lines=9> */
.L_x_69:
[----:B------:R-:W-:Y:S05]  /*2fd0*/  BSYNC B1 ;  /* 0x0000000000017941 */ /* 0x000fea0003800000 */
.L_x_68:
        /* <DEDUP_REMOVED lines=10> */
.L_x_71:
[----:B------:R-:W-:Y:S05]  /*3080*/  BSYNC B1 ;  /* 0x0000000000017941 */ /* 0x000fea0003800000 */
.L_x_70:
        /* <DEDUP_REMOVED lines=10> */
.L_x_73:
[----:B------:R-:W-:Y:S05]  /*3130*/  BSYNC B1 ;  /* 0x0000000000017941 */ /* 0x000fea0003800000 */
.L_x_72:
        /* <DEDUP_REMOVED lines=9> */
.L_x_75:
[----:B------:R-:W-:Y:S05]  /*31d0*/  BSYNC B1 ;  /* 0x0000000000017941 */ /* 0x000fea0003800000 */
.L_x_74:
        /* <DEDUP_REMOVED lines=9> */
.L_x_77:
[----:B------:R-:W-:Y:S05]  /*3270*/  BSYNC B1 ;  /* 0x0000000000017941 */ /* 0x000fea0003800000 */
.L_x_76:
        /* <DEDUP_REMOVED lines=10> */
.L_x_79:
[----:B------:R-:W-:Y:S05]  /*3320*/  BSYNC B1 ;  /* 0x0000000000017941 */ /* 0x000fea0003800000 */
.L_x_78:
        /* <DEDUP_REMOVED lines=10> */
.L_x_81:
[----:B------:R-:W-:Y:S05]  /*33d0*/  BSYNC B1 ;  /* 0x0000000000017941 */ /* 0x000fea0003800000 */
.L_x_80:
        /* <DEDUP_REMOVED lines=9> */
.L_x_83:
[----:B------:R-:W-:Y:S05]  /*3470*/  BSYNC B1 ;  /* 0x0000000000017941 */ /* 0x000fea0003800000 */
.L_x_82:
        /* <DEDUP_REMOVED lines=9> */
.L_x_85:
[----:B------:R-:W-:Y:S05]  /*3510*/  BSYNC B1 ;  /* 0x0000000000017941 */ /* 0x000fea0003800000 */
.L_x_84:
        /* <DEDUP_REMOVED lines=10> */
.L_x_87:
[----:B------:R-:W-:Y:S05]  /*35c0*/  BSYNC B1 ;  /* 0x0000000000017941 */ /* 0x000fea0003800000 */
.L_x_86:
[----:B0----5:R-:W-:Y:S01]  /*35d0*/  IMAD.U32 R2, R19, 0x10000, RZ ;  /* 0x0001000013027824 */ /* 0x021fe200078e00ff */
[----:B------:R-:W-:Y:S01]  /*35e0*/  ISETP.GT.AND P0, PT, R3, 0x39, PT ;  /* 0x000000390300780c */ /* 0x000fe20003f04270 */
[----:B------:R-:W-:Y:S01]  /*35f0*/  @P2 IMAD.MOV.U32 R3, RZ, RZ, R7 ;  /* 0x000000ffff032224 */ /* 0x000fe200078e0007 */
[----:B------:R-:W-:Y:S01]  /*3600*/  BSSY B1, `(.L_x_88) ;  /* 0x0000009000017945 */ /* 0x000fe20003800000 */
[----:B------:R-:W-:Y:S01]  /*3610*/  FMUL R13, R2, R57 ;  /* 0x00000039020d7220 */ /* 0x000fe20000400000 */
[----:B------:R-:W-:Y:S01]  /*3620*/  @P2 IMAD.MOV.U32 R2, RZ, RZ, R6 ;  /* 0x000000ffff022224 */ /* 0x000fe200078e0006 */
[----:B------:R-:W-:Y:S02]  /*3630*/  ISETP.GT.AND P3, PT, R0, RZ, P0 ;  /* 0x000000ff0000720c */ /* 0x000fe40000764270 */
[----:B------:R-:W-:-:S05]  /*3640*/  FFMA R13, R52, R56, R13 ;  /* 0x00000038340d7223 */ /* 0x000fca000000000d */
[----:B------:R-:W-:-:S05]  /*3650*/  F2FP.BF16.F32.PACK_AB R13, RZ, R13 ;  /* 0x0000000dff0d723e */ /* 0x000fca00000010ff */
[----:B------:R0:W-:Y:S01]  /*3660*/  @P2 STG.E.U16 desc[UR36][R2.64+0x70], R13 ;  /* 0x0000700d02002986 */ /* 0x0001e2000c101524 */
[----:B------:R-:W-:Y:S05]  /*3670*/  @!P3 BRA `(.L_x_89) ;  /* 0x000000000004b947 */ /* 0x000fea0003800000 */
[----:B------:R0:W5:Y:S02]  /*3680*/  LDG.E.LTC128B.U16 R19, desc[UR36][R4.64+0x72] ;  /* 0x0000722404137981 */ /* 0x000164000c1e1520 */
.L_x_89:
[----:B------:R-:W-:Y:S05]  /*3690*/  BSYNC B1 ;  /* 0x0000000000017941 */ /* 0x000fea0003800000 */
.L_x_88:
        /* <DEDUP_REMOVED lines=9> */
.L_x_91:
[----:B------:R-:W-:Y:S05]  /*3730*/  BSYNC B1 ;  /* 0x0000000000017941 */ /* 0x000fea0003800000 */
.L_x_90:
[----:B0----5:R-:W-:Y:S01]  /*3740*/  IMAD.U32 R2, R19, 0x10000, RZ ;  /* 0x0001000013027824 */ /* 0x021fe200078e00ff */
[----:B------:R-:W-:Y:S01]  /*3750*/  ISETP.GT.AND P0, PT, R0, 0x8, P0 ;  /* 0x000000080000780c */ /* 0x000fe20000704270 */
[----:B------:R-:W-:Y:S02]  /*3760*/  BSSY B1, `(.L_x_92) ;  /* 0x000000a000017945 */ /* 0x000fe40003800000 */
[----:B------:R-:W-:Y:S01]  /*3770*/  FMUL R3, R2, R57 ;  /* 0x0000003902037220 */ /* 0x000fe20000400000 */
[----:B------:R-:W-:-:S03]  /*3780*/  @P1 IMAD.MOV.U32 R2, RZ, RZ, R10 ;  /* 0x000000ffff021224 */ /* 0x000fc600078e000a */
[----:B------:R-:W-:-:S05]  /*3790*/  FFMA R3, R54, R56, R3 ;  /* 0x0000003836037223 */ /* 0x000fca0000000003 */
[----:B------:R-:W-:-:S04]  /*37a0*/  F2FP.BF16.F32.PACK_AB R3, RZ, R3 ;  /* 0x00000003ff03723e */ /* 0x000fc800000010ff */
[----:B----4-:R-:W-:Y:S01]  /*37b0*/  PRMT R4, R3, 0x7610, R4 ;  /* 0x0000761003047816 */ /* 0x010fe20000000004 */
[----:B------:R-:W-:-:S05]  /*37c0*/  @P1 IMAD.MOV.U32 R3, RZ, RZ, R11 ;  /* 0x000000ffff031224 */ /* 0x000fca00078e000b */
[----:B------:R0:W-:Y:S01]  /*37d0*/  @P1 STG.E.U16 desc[UR36][R2.64+0x70], R4 ;  /* 0x0000700402001986 */ /* 0x0001e2000c101524 */
[----:B------:R-:W-:Y:S05]  /*37e0*/  @!P0 BRA `(.L_x_93) ;  /* 0x0000000000048947 */ /* 0x000fea0003800000 */
[----:B------:R4:W5:Y:S02]  /*37f0*/  LDG.E.LTC128B.U16 R19, desc[UR36][R8.64+0x72] ;  /* 0x0000722408137981 */ /* 0x000964000c1e1520 */
.L_x_93:
[----:B------:R-:W-:Y:S05]  /*3800*/  BSYNC B1 ;  /* 0x0000000000017941 */ /* 0x000fea0003800000 */
.L_x_92:
[----:B------:R-:W-:Y:S05]  /*3810*/  @!P0 BRA `(.L_x_94) ;  /* 0x0000000800a88947 */ /* 0x000fea0003800000 */
[----:B-----5:R-:W-:-:S04]  /*3820*/  IMAD.U32 R0, R19, 0x10000, RZ ;  /* 0x0001000013007824 */ /* 0x020fc800078e00ff */
[----:B------:R-:W-:-:S04]  /*3830*/  FMUL R0, R0, R57 ;  /* 0x0000003900007220 */ /* 0x000fc80000400000 */
[----:B------:R-:W-:-:S05]  /*3840*/  FFMA R0, R55, R56, R0 ;  /* 0x0000003837007223 */ /* 0x000fca0000000000 */
[----:B------:R-:W-:-:S05]  /*3850*/  F2FP.BF16.F32.PACK_AB R0, RZ, R0 ;  /* 0x00000000ff00723e */ /* 0x000fca00000010ff */
[----:B------:R0:W-:Y:S01]  /*3860*/  STG.E.U16 desc[UR36][R10.64+0x72], R0 ;  /* 0x000072000a007986 */ /* 0x0001e2000c101524 */
[----:B------:R-:W-:Y:S05]  /*3870*/  BRA `(.L_x_94) ;  /* 0x0000000800907947 */ /* 0x000fea0003800000 */
.L_x_33:
[----:B------:R-:W-:Y:S01]  /*3880*/  ISETP.GT.AND P0, PT, R3, 0x1, PT ;  /* 0x000000010300780c */ /* 0x000fe20003f04270 */
[----:B------:R-:W-:Y:S01]  /*3890*/  ULDC.64 UR4, c[0x0][0x5c0] ;  /* 0x0001700000047ab9 */ /* 0x000fe20000000a00 */
[-C--:B------:R-:W-:Y:S01]  /*38a0*/  FMUL R24, R24, R56.reuse ;  /* 0x0000003818187220 */ /* 0x080fe20000400000 */
[-C--:B------:R-:W-:Y:S01]  /*38b0*/  FMUL R25, R25, R56.reuse ;  /* 0x0000003819197220 */ /* 0x080fe20000400000 */
[----:B------:R-:W-:Y:S01]  /*38c0*/  ISETP.GT.AND P3, PT, R0, RZ, P0 ;  /* 0x000000ff0000720c */ /* 0x000fe20000764270 */
[-C--:B------:R-:W-:Y:S01]  /*38d0*/  FMUL R26, R26, R56.reuse ;  /* 0x000000381a1a7220 */ /* 0x080fe20000400000 */
[----:B------:R-:W-:Y:S01]  /*38e0*/  LEA R4, P4, R68, UR4, 0x1 ;  /* 0x0000000444047c11 */ /* 0x000fe2000f8808ff */
[----:B------:R-:W-:Y:S01]  /*38f0*/  FMUL R27, R27, R56 ;  /* 0x000000381b1b7220 */ /* 0x000fe20000400000 */
[----:B------:R-:W-:Y:S01]  /*3900*/  F2FP.BF16.F32.PACK_AB R24, RZ, R24 ;  /* 0x00000018ff18723e */ /* 0x000fe200000010ff */
[-C--:B------:R-:W-:Y:S01]  /*3910*/  FMUL R28, R28, R56.reuse ;  /* 0x000000381c1c7220 */ /* 0x080fe20000400000 */
[----:B------:R-:W-:Y:S01]  /*3920*/  LEA.HI.X R5, R68, UR5, R7, 0x1, P4 ;  /* 0x0000000544057c11 */ /* 0x000fe2000a0f0c07 */
[-C--:B------:R-:W-:Y:S01]  /*3930*/  FMUL R29, R29, R56.reuse ;  /* 0x000000381d1d7220 */ /* 0x080fe20000400000 */
[----:B------:R-:W-:Y:S01]  /*3940*/  F2FP.BF16.F32.PACK_AB R25, RZ, R25 ;  /* 0x00000019ff19723e */ /* 0x000fe200000010ff */
[-C--:B------:R-:W-:Y:S01]  /*3950*/  FMUL R30, R30, R56.reuse ;  /* 0x000000381e1e7220 */ /* 0x080fe20000400000 */
[----:B------:R-:W-:Y:S01]  /*3960*/  SHF.L.U64.HI R75, R74, 0x4, R75 ;  /* 0x000000044a4b7819 */ /* 0x000fe2000001024b */
[----:B------:R-:W-:Y:S01]  /*3970*/  @P1 STG.E.U16 desc[UR36][R4.64], R24 ;  /* 0x0000001804001986 */ /* 0x000fe2000c101524 */
[----:B------:R-:W-:Y:S01]  /*3980*/  ISETP.GT.AND P1, PT, R3, 0x8, PT ;  /* 0x000000080300780c */ /* 0x000fe20003f24270 */
[----:B------:R-:W-:Y:S01]  /*3990*/  FMUL R31, R31, R56 ;  /* 0x000000381f1f7220 */ /* 0x000fe20000400000 */
[----:B------:R-:W-:Y:S01]  /*39a0*/  ISETP.GT.AND P4, PT, R0, 0x8, P0 ;  /* 0x000000080000780c */ /* 0x000fe20000784270 */
[----:B------:R-:W-:Y:S01]  /*39b0*/  @P3 STG.E.U16 desc[UR36][R4.64+0x2], R25 ;  /* 0x0000021904003986 */ /* 0x000fe2000c101524 */
[----:B------:R-:W-:Y:S01]  /*39c0*/  LEA R6, P3, R74, R4, 0x4 ;  /* 0x000000044a067211 */ /* 0x000fe200078620ff */
[-C--:B------:R-:W-:Y:S01]  /*39d0*/  FMUL R32, R32, R56.reuse ;  /* 0x0000003820207220 */ /* 0x080fe20000400000 */
[C---:B------:R-:W-:Y:S01]  /*39e0*/  ISETP.GT.AND P2, PT, R0.reuse, 0x8, P2 ;  /* 0x000000080000780c */ /* 0x040fe20001744270 */
[-C--:B------:R-:W-:Y:S01]  /*39f0*/  FMUL R33, R33, R56.reuse ;  /* 0x0000003821217220 */ /* 0x080fe20000400000 */
[----:B------:R-:W-:Y:S01]  /*3a00*/  ISETP.GT.AND P0, PT, R3, 0x9, PT ;  /* 0x000000090300780c */ /* 0x000fe20003f04270 */
[----:B------:R-:W-:Y:S01]  /*3a10*/  IMAD.X R7, R75, 0x1, R5, P3 ;  /* 0x000000014b077824 */ /* 0x000fe200018e0605 */
[----:B------:R-:W-:Y:S01]  /*3a20*/  ISETP.GT.AND P5, PT, R0, RZ, P1 ;  /* 0x000000ff0000720c */ /* 0x000fe20000fa4270 */
[-C--:B------:R-:W-:Y:S01]  /*3a30*/  FMUL R34, R34, R56.reuse ;  /* 0x0000003822227220 */ /* 0x080fe20000400000 */
[----:B------:R-:W-:Y:S01]  /*3a40*/  ISETP.GT.AND P3, PT, R0, RZ, P0 ;  /* 0x000000ff0000720c */ /* 0x000fe20000764270 */
[----:B------:R-:W-:Y:S01]  /*3a50*/  FMUL R35, R35, R56 ;  /* 0x0000003823237220 */ /* 0x000fe20000400000 */
[----:B------:R-:W-:Y:S01]  /*3a60*/  F2FP.BF16.F32.PACK_AB R26, RZ, R26 ;  /* 0x0000001aff1a723e */ /* 0x000fe200000010ff */
[-C--:B------:R-:W-:Y:S01]  /*3a70*/  FMUL R36, R36, R56.reuse ;  /* 0x0000003824247220 */ /* 0x080fe20000400000 */
[----:B------:R-:W-:Y:S01]  /*3a80*/  F2FP.BF16.F32.PACK_AB R27, RZ, R27 ;  /* 0x0000001bff1b723e */ /* 0x000fe200000010ff */
[----:B------:R-:W-:Y:S01]  /*3a90*/  FMUL R37, R37, R56 ;  /* 0x0000003825257220 */ /* 0x000fe20000400000 */
[----:B------:R-:W-:Y:S01]  /*3aa0*/  F2FP.BF16.F32.PACK_AB R28, RZ, R28 ;  /* 0x0000001cff1c723e */ /* 0x000fe200000010ff */
[----:B------:R-:W-:Y:S01]  /*3ab0*/  @P2 STG.E.U16 desc[UR36][R6.64], R26 ;  /* 0x0000001a06002986 */ /* 0x000fe2000c101524 */
[----:B------:R-:W-:Y:S01]  /*3ac0*/  F2FP.BF16.F32.PACK_AB R29, RZ, R29 ;  /* 0x0000001dff1d723e */ /* 0x000fe200000010ff */
[-C--:B------:R-:W-:Y:S01]  /*3ad0*/  FMUL R38, R38, R56.reuse ;  /* 0x0000003826267220 */ /* 0x080fe20000400000 */
[C---:B------:R-:W-:Y:S01]  /*3ae0*/  ISETP.GT.AND P2, PT, R0.reuse, 0x8, P1 ;  /* 0x000000080000780c */ /* 0x040fe20000f44270 */
[----:B------:R-:W-:Y:S01]  /*3af0*/  @P4 STG.E.U16 desc[UR36][R6.64+0x2], R27 ;  /* 0x0000021b06004986 */ /* 0x000fe2000c101524 */
[----:B------:R-:W-:Y:S01]  /*3b00*/  ISETP.GT.AND P1, PT, R3, 0x10, PT ;  /* 0x000000100300780c */ /* 0x000fe20003f24270 */
[----:B------:R-:W-:Y:S01]  /*3b10*/  FMUL R39, R39, R56 ;  /* 0x0000003827277220 */ /* 0x000fe20000400000 */
[----:B------:R-:W-:Y:S01]  /*3b20*/  F2FP.BF16.F32.PACK_AB R30, RZ, R30 ;  /* 0x0000001eff1e723e */ /* 0x000fe200000010ff */
[----:B------:R-:W-:Y:S01]  /*3b30*/  @P5 STG.E.U16 desc[UR36][R4.64+0x10], R28 ;  /* 0x0000101c04005986 */ /* 0x000fe2000c101524 */
[----:B------:R-:W-:Y:S01]  /*3b40*/  ISETP.GT.AND P4, PT, R0, RZ, P1 ;  /* 0x000000ff0000720c */ /* 0x000fe20000f84270 */
[-C--:B------:R-:W-:Y:S01]  /*3b50*/  FMUL R40, R40, R56.reuse ;  /* 0x0000003828287220 */ /* 0x080fe20000400000 */
[----:B------:R-:W-:Y:S01]  /*3b60*/  F2FP.BF16.F32.PACK_AB R31, RZ, R31 ;  /* 0x0000001fff1f723e */ /* 0x000fe200000010ff */
[----:B------:R-:W-:Y:S01]  /*3b70*/  @P3 STG.E.U16 desc[UR36][R4.64+0x12], R29 ;  /* 0x0000121d04003986 */ /* 0x000fe2000c101524 */
[----:B------:R-:W-:Y:S01]  /*3b80*/  ISETP.GT.AND P3, PT, R0, 0x8, P0 ;  /* 0x000000080000780c */ /* 0x000fe20000764270 */
[----:B------:R-:W-:Y:S01]  /*3b90*/  FMUL R41, R41, R56 ;  /* 0x0000003829297220 */ /* 0x000fe20000400000 */
[----:B------:R-:W-:Y:S01]  /*3ba0*/  ISETP.GT.AND P0, PT, R3, 0x11, PT ;  /* 0x000000110300780c */ /* 0x000fe20003f04270 */
[----:B------:R-:W-:Y:S01]  /*3bb0*/  @P2 STG.E.U16 desc[UR36][R6.64+0x10], R30 ;  /* 0x0000101e06002986 */ /* 0x000fe2000c101524 */
[----:B------:R-:W-:Y:S01]  /*3bc0*/  F2FP.BF16.F32.PACK_AB R32, RZ, R32 ;  /* 0x00000020ff20723e */ /* 0x000fe200000010ff */
[-C--:B------:R-:W-:Y:S01]  /*3bd0*/  FMUL R42, R42, R56.reuse ;  /* 0x000000382a2a7220 */ /* 0x080fe20000400000 */
[C---:B------:R-:W-:Y:S01]  /*3be0*/  ISETP.GT.AND P5, PT, R0.reuse, RZ, P0 ;  /* 0x000000ff0000720c */ /* 0x040fe200007a4270 */
[-C--:B------:R-:W-:Y:S01]  /*3bf0*/  FMUL R43, R43, R56.reuse ;  /* 0x000000382b2b7220 */ /* 0x080fe20000400000 */
[----:B------:R-:W-:Y:S01]  /*3c00*/  ISETP.GT.AND P2, PT, R0, 0x8, P1 ;  /* 0x000000080000780c */ /* 0x000fe20000f44270 */
[-C--:B------:R-:W-:Y:S01]  /*3c10*/  FMUL R44, R44, R56.reuse ;  /* 0x000000382c2c7220 */ /* 0x080fe20000400000 */
[----:B------:R-:W-:Y:S01]  /*3c20*/  ISETP.GT.AND P1, PT, R3, 0x18, PT ;  /* 0x000000180300780c */ /* 0x000fe20003f24270 */
[-C--:B------:R-:W-:Y:S01]  /*3c30*/  FMUL R45, R45, R56.reuse ;  /* 0x000000382d2d7220 */ /* 0x080fe20000400000 */
[----:B------:R-:W-:Y:S01]  /*3c40*/  F2FP.BF16.F32.PACK_AB R33, RZ, R33 ;  /* 0x00000021ff21723e */ /* 0x000fe200000010ff */
[----:B------:R-:W-:Y:S01]  /*3c50*/  @P3 STG.E.U16 desc[UR36][R6.64+0x12], R31 ;  /* 0x0000121f06003986 */ /* 0x000fe2000c101524 */
[----:B------:R-:W-:Y:S01]  /*3c60*/  ISETP.GT.AND P3, PT, R0, 0x8, P0 ;  /* 0x000000080000780c */ /* 0x000fe20000764270 */
[-C--:B------:R-:W-:Y:S01]  /*3c70*/  FMUL R46, R46, R56.reuse ;  /* 0x000000382e2e7220 */ /* 0x080fe20000400000 */
[----:B------:R-:W-:Y:S01]  /*3c80*/  ISETP.GT.AND P0, PT, R3, 0x19, PT ;  /* 0x000000190300780c */ /* 0x000fe20003f04270 */
[----:B------:R-:W-:Y:S01]  /*3c90*/  @P4 STG.E.U16 desc[UR36][R4.64+0x20], R32 ;  /* 0x0000202004004986 */ /* 0x000fe2000c101524 */
[C---:B------:R-:W-:Y:S01]  /*3ca0*/  ISETP.GT.AND P4, PT, R0.reuse, RZ, P1 ;  /* 0x000000ff0000720c */ /* 0x040fe20000f84270 */
[----:B------:R-:W-:Y:S01]  /*3cb0*/  FMUL R47, R47, R56 ;  /* 0x000000382f2f7220 */ /* 0x000fe20000400000 */
[----:B------:R-:W-:Y:S01]  /*3cc0*/  F2FP.BF16.F32.PACK_AB R34, RZ, R34 ;  /* 0x00000022ff22723e */ /* 0x000fe200000010ff */
[----:B------:R-:W-:Y:S01]  /*3cd0*/  @P5 STG.E.U16 desc[UR36][R4.64+0x22], R33 ;  /* 0x0000222104005986 */ /* 0x000fe2000c101524 */
[----:B------:R-:W-:Y:S01]  /*3ce0*/  ISETP.GT.AND P5, PT, R0, RZ, P0 ;  /* 0x000000ff0000720c */ /* 0x000fe200007a4270 */
[----:B------:R-:W-:Y:S01]  /*3cf0*/  FMUL R48, R48, R56 ;  /* 0x0000003830307220 */ /* 0x000fe20000400000 */
[----:B------:R-:W-:Y:S01]  /*3d00*/  F2FP.BF16.F32.PACK_AB R35, RZ, R35 ;  /* 0x00000023ff23723e */ /* 0x000fe200000010ff */
[----:B------:R-:W-:Y:S01]  /*3d10*/  @P2 STG.E.U16 desc[UR36][R6.64+0x20], R34 ;  /* 0x0000202206002986 */ /* 0x000fe2000c101524 */
[----:B------:R-:W-:Y:S01]  /*3d20*/  F2FP.BF16.F32.PACK_AB R36, RZ, R36 ;  /* 0x00000024ff24723e */ /* 0x000fe200000010ff */
[-C--:B------:R-:W-:Y:S01]  /*3d30*/  FMUL R49, R49, R56.reuse ;  /* 0x0000003831317220 */ /* 0x080fe20000400000 */
[----:B------:R-:W-:Y:S01]  /*3d40*/  ISETP.GT.AND P2, PT, R0, 0x8, P1 ;  /* 0x000000080000780c */ /* 0x000fe20000f44270 */
[----:B------:R-:W-:Y:S01]  /*3d50*/  @P3 STG.E.U16 desc[UR36][R6.64+0x22], R35 ;  /* 0x0000222306003986 */ /* 0x000fe2000c101524 */
[----:B------:R-:W-:Y:S01]  /*3d60*/  ISETP.GT.AND P1, PT, R3, 0x20, PT ;  /* 0x000000200300780c */ /* 0x000fe20003f24270 */
[-C--:B------:R-:W-:Y:S01]  /*3d70*/  FMUL R50, R50, R56.reuse ;  /* 0x0000003832327220 */ /* 0x080fe20000400000 */
[----:B------:R-:W-:Y:S01]  /*3d80*/  F2FP.BF16.F32.PACK_AB R37, RZ, R37 ;  /* 0x00000025ff25723e */ /* 0x000fe200000010ff */
[----:B------:R-:W-:Y:S01]  /*3d90*/  @P4 STG.E.U16 desc[UR36][R4.64+0x30], R36 ;  /* 0x0000302404004986 */ /* 0x000fe2000c101524 */
[C---:B------:R-:W-:Y:S01]  /*3da0*/  ISETP.GT.AND P3, PT, R0.reuse, 0x8, P0 ;  /* 0x000000080000780c */ /* 0x040fe20000764270 */
[-C--:B------:R-:W-:Y:S01]  /*3db0*/  FMUL R51, R51, R56.reuse ;  /* 0x0000003833337220 */ /* 0x080fe20000400000 */
[----:B------:R-:W-:Y:S01]  /*3dc0*/  ISETP.GT.AND P0, PT, R3, 0x21, PT ;  /* 0x000000210300780c */ /* 0x000fe20003f04270 */
[----:B------:R-:W-:Y:S01]  /*3dd0*/  @P5 STG.E.U16 desc[UR36][R4.64+0x32], R37 ;  /* 0x0000322504005986 */ /* 0x000fe2000c101524 */
        /* <DEDUP_REMOVED lines=10> */
[----:B------:R-:W-:-:S02]  /*3e80*/  F2FP.BF16.F32.PACK_AB R41, RZ, R41 ;  /* 0x00000029ff29723e */ /* 0x000fc400000010ff */
[C---:B------:R-:W-:Y:S01]  /*3e90*/  ISETP.GT.AND P1, PT, R0.reuse, 0x8, P1 ;  /* 0x000000080000780c */ /* 0x040fe20000f24270 */
[----:B------:R-:W-:Y:S01]  /*3ea0*/  @P3 STG.E.U16 desc[UR36][R6.64+0x32], R39 ;  /* 0x0000322706003986 */ /* 0x000fe2000c101524 */
[C---:B------:R-:W-:Y:S02]  /*3eb0*/  ISETP.GT.AND P2, PT, R0.reuse, 0x8, P0 ;  /* 0x000000080000780c */ /* 0x040fe40000744270 */
[C---:B------:R-:W-:Y:S01]  /*3ec0*/  ISETP.GT.AND P0, PT, R3.reuse, 0x29, PT ;  /* 0x000000290300780c */ /* 0x040fe20003f04270 */
[----:B------:R-:W-:Y:S01]  /*3ed0*/  @P4 STG.E.U16 desc[UR36][R4.64+0x40], R40 ;  /* 0x0000402804004986 */ /* 0x000fe2000c101524 */
[----:B------:R-:W-:Y:S02]  /*3ee0*/  ISETP.GT.AND P4, PT, R3, 0x28, PT ;  /* 0x000000280300780c */ /* 0x000fe40003f84270 */
[----:B------:R-:W-:Y:S01]  /*3ef0*/  F2FP.BF16.F32.PACK_AB R42, RZ, R42 ;  /* 0x0000002aff2a723e */ /* 0x000fe200000010ff */
[----:B------:R-:W-:Y:S01]  /*3f00*/  @P5 STG.E.U16 desc[UR36][R4.64+0x42], R41 ;  /* 0x0000422904005986 */ /* 0x000fe2000c101524 */
[----:B------:R-:W-:-:S02]  /*3f10*/  ISETP.GT.AND P5, PT, R0, RZ, P4 ;  /* 0x000000ff0000720c */ /* 0x000fc400027a4270 */
[C---:B------:R-:W-:Y:S01]  /*3f20*/  ISETP.GT.AND P3, PT, R0.reuse, RZ, P0 ;  /* 0x000000ff0000720c */ /* 0x040fe20000764270 */
[----:B------:R-:W-:Y:S01]  /*3f30*/  @P1 STG.E.U16 desc[UR36][R6.64+0x40], R42 ;  /* 0x0000402a06001986 */ /* 0x000fe2000c101524 */
[----:B------:R-:W-:Y:S02]  /*3f40*/  F2FP.BF16.F32.PACK_AB R43, RZ, R43 ;  /* 0x0000002bff2b723e */ /* 0x000fe400000010ff */
[----:B------:R-:W-:Y:S02]  /*3f50*/  F2FP.BF16.F32.PACK_AB R44, RZ, R44 ;  /* 0x0000002cff2c723e */ /* 0x000fe400000010ff */
[C---:B------:R-:W-:Y:S01]  /*3f60*/  ISETP.GT.AND P4, PT, R0.reuse, 0x8, P4 ;  /* 0x000000080000780c */ /* 0x040fe20002784270 */
[----:B------:R-:W-:Y:S01]  /*3f70*/  @P2 STG.E.U16 desc[UR36][R6.64+0x42], R43 ;  /* 0x0000422b06002986 */ /* 0x000fe2000c101524 */
[----:B------:R-:W-:Y:S02]  /*3f80*/  F2FP.BF16.F32.PACK_AB R45, RZ, R45 ;  /* 0x0000002dff2d723e */ /* 0x000fe400000010ff */
[----:B------:R-:W-:Y:S01]  /*3f90*/  ISETP.GT.AND P2, PT, R3, 0x31, PT ;  /* 0x000000310300780c */ /* 0x000fe20003f44270 */
[----:B------:R-:W-:Y:S01]  /*3fa0*/  @P5 STG.E.U16 desc[UR36][R4.64+0x50], R44 ;  /* 0x0000502c04005986 */ /* 0x000fe2000c101524 */
[----:B------:R-:W-:-:S02]  /*3fb0*/  ISETP.GT.AND P5, PT, R0, 0x8, P0 ;  /* 0x000000080000780c */ /* 0x000fc400007a4270 */
[C---:B------:R-:W-:Y:S01]  /*3fc0*/  ISETP.GT.AND P1, PT, R3.reuse, 0x38, PT ;  /* 0x000000380300780c */ /* 0x040fe20003f24270 */
[----:B------:R-:W-:Y:S01]  /*3fd0*/  @P3 STG.E.U16 desc[UR36][R4.64+0x52], R45 ;  /* 0x0000522d04003986 */ /* 0x000fe2000c101524 */
[C---:B------:R-:W-:Y:S02]  /*3fe0*/  ISETP.GT.AND P3, PT, R3.reuse, 0x30, PT ;  /* 0x000000300300780c */ /* 0x040fe40003f64270 */
[----:B------:R-:W-:Y:S01]  /*3ff0*/  ISETP.GT.AND P0, PT, R3, 0x39, PT ;  /* 0x000000390300780c */ /* 0x000fe20003f04270 */
[----:B------:R-:W-:Y:S01]  /*4000*/  @P4 IMAD.MOV.U32 R2, RZ, RZ, R6 ;  /* 0x000000ffff024224 */ /* 0x000fe200078e0006 */
[----:B------:R-:W-:Y:S01]  /*4010*/  F2FP.BF16.F32.PACK_AB R46, RZ, R46 ;  /* 0x0000002eff2e723e */ /* 0x000fe200000010ff */
[----:B------:R-:W-:Y:S01]  /*4020*/  @P4 IMAD.MOV.U32 R3, RZ, RZ, R7 ;  /* 0x000000ffff034224 */ /* 0x000fe200078e0007 */
[----:B------:R-:W-:Y:S02]  /*4030*/  F2FP.BF16.F32.PACK_AB R47, RZ, R47 ;  /* 0x0000002fff2f723e */ /* 0x000fe400000010ff */
[----:B------:R-:W-:-:S02]  /*4040*/  F2FP.BF16.F32.PACK_AB R48, RZ, R48 ;  /* 0x00000030ff30723e */ /* 0x000fc400000010ff */
[----:B------:R1:W-:Y:S01]  /*4050*/  @P4 STG.E.U16 desc[UR36][R2.64+0x50], R46 ;  /* 0x0000502e02004986 */ /* 0x0003e2000c101524 */
[C---:B------:R-:W-:Y:S02]  /*4060*/  ISETP.GT.AND P4, PT, R0.reuse, RZ, P2 ;  /* 0x000000ff0000720c */ /* 0x040fe40001784270 */
[----:B------:R-:W-:Y:S02]  /*4070*/  F2FP.BF16.F32.PACK_AB R49, RZ, R49 ;  /* 0x00000031ff31723e */ /* 0x000fe400000010ff */
[----:B------:R-:W-:Y:S02]  /*4080*/  ISETP.GT.AND P2, PT, R0, 0x8, P2 ;  /* 0x000000080000780c */ /* 0x000fe40001744270 */
[----:B------:R-:W-:Y:S02]  /*4090*/  F2FP.BF16.F32.PACK_AB R50, RZ, R50 ;  /* 0x00000032ff32723e */ /* 0x000fe400000010ff */
[----:B------:R-:W-:Y:S02]  /*40a0*/  F2FP.BF16.F32.PACK_AB R51, RZ, R51 ;  /* 0x00000033ff33723e */ /* 0x000fe400000010ff */
[----:B------:R-:W-:Y:S01]  /*40b0*/  F2FP.BF16.F32.PACK_AB R52, RZ, R52 ;  /* 0x00000034ff34723e */ /* 0x000fe200000010ff */
[----:B-1----:R-:W-:Y:S01]  /*40c0*/  @P5 IMAD.MOV.U32 R2, RZ, RZ, R6 ;  /* 0x000000ffff025224 */ /* 0x002fe200078e0006 */
[----:B------:R-:W-:Y:S01]  /*40d0*/  F2FP.BF16.F32.PACK_AB R53, RZ, R53 ;  /* 0x00000035ff35723e */ /* 0x000fe200000010ff */
[----:B------:R-:W-:Y:S01]  /*40e0*/  @P5 IMAD.MOV.U32 R3, RZ, RZ, R7 ;  /* 0x000000ffff035224 */ /* 0x000fe200078e0007 */
[----:B------:R-:W-:-:S02]  /*40f0*/  F2FP.BF16.F32.PACK_AB R54, RZ, R54 ;  /* 0x00000036ff36723e */ /* 0x000fc400000010ff */
[----:B------:R-:W-:Y:S02]  /*4100*/  F2FP.BF16.F32.PACK_AB R55, RZ, R55 ;  /* 0x00000037ff37723e */ /* 0x000fe400000010ff */
[----:B------:R1:W-:Y:S01]  /*4110*/  @P5 STG.E.U16 desc[UR36][R2.64+0x52], R47 ;  /* 0x0000522f02005986 */ /* 0x0003e2000c101524 */
[C---:B------:R-:W-:Y:S02]  /*4120*/  ISETP.GT.AND P5, PT, R0.reuse, RZ, P3 ;  /* 0x000000ff0000720c */ /* 0x040fe40001fa4270 */
[----:B------:R-:W-:-:S11]  /*4130*/  ISETP.GT.AND P3, PT, R0, 0x8, P3 ;  /* 0x000000080000780c */ /* 0x000fd60001f64270 */
[----:B-1----:R-:W-:Y:S02]  /*4140*/  @P5 IMAD.MOV.U32 R2, RZ, RZ, R4 ;  /* 0x000000ffff025224 */ /* 0x002fe400078e0004 */
[----:B------:R-:W-:-:S05]  /*4150*/  @P5 IMAD.MOV.U32 R3, RZ, RZ, R5 ;  /* 0x000000ffff035224 */ /* 0x000fca00078e0005 */
[----:B------:R1:W-:Y:S01]  /*4160*/  @P5 STG.E.U16 desc[UR36][R2.64+0x60], R48 ;  /* 0x0000603002005986 */ /* 0x0003e2000c101524 */
[C---:B------:R-:W-:Y:S02]  /*4170*/  ISETP.GT.AND P5, PT, R0.reuse, RZ, P0 ;  /* 0x000000ff0000720c */ /* 0x040fe400007a4270 */
[----:B------:R-:W-:Y:S01]  /*4180*/  ISETP.GT.AND P0, PT, R0, 0x8, P0 ;  /* 0x000000080000780c */ /* 0x000fe20000704270 */
[----:B-1----:R-:W-:Y:S02]  /*4190*/  @P4 IMAD.MOV.U32 R2, RZ, RZ, R4 ;  /* 0x000000ffff024224 */ /* 0x002fe400078e0004 */
[----:B------:R-:W-:-:S05]  /*41a0*/  @P4 IMAD.MOV.U32 R3, RZ, RZ, R5 ;  /* 0x000000ffff034224 */ /* 0x000fca00078e0005 */
[----:B------:R1:W-:Y:S01]  /*41b0*/  @P4 STG.E.U16 desc[UR36][R2.64+0x62], R49 ;  /* 0x0000623102004986 */ /* 0x0003e2000c101524 */
[C---:B------:R-:W-:Y:S02]  /*41c0*/  ISETP.GT.AND P4, PT, R0.reuse, RZ, P1 ;  /* 0x000000ff0000720c */ /* 0x040fe40000f84270 */
[----:B------:R-:W-:Y:S01]  /*41d0*/  ISETP.GT.AND P1, PT, R0, 0x8, P1 ;  /* 0x000000080000780c */ /* 0x000fe20000f24270 */
[----:B-1----:R-:W-:Y:S02]  /*41e0*/  @P3 IMAD.MOV.U32 R2, RZ, RZ, R6 ;  /* 0x000000ffff023224 */ /* 0x002fe400078e0006 */
[----:B------:R-:W-:-:S05]  /*41f0*/  @P3 IMAD.MOV.U32 R3, RZ, RZ, R7 ;  /* 0x000000ffff033224 */ /* 0x000fca00078e0007 */
[----:B------:R1:W-:Y:S02]  /*4200*/  @P3 STG.E.U16 desc[UR36][R2.64+0x60], R50 ;  /* 0x0000603202003986 */ /* 0x0003e4000c101524 */
[----:B-1----:R-:W-:Y:S02]  /*4210*/  @P2 IMAD.MOV.U32 R2, RZ, RZ, R6 ;  /* 0x000000ffff022224 */ /* 0x002fe400078e0006 */
[----:B------:R-:W-:-:S05]  /*4220*/  @P2 IMAD.MOV.U32 R3, RZ, RZ, R7 ;  /* 0x000000ffff032224 */ /* 0x000fca00078e0007 */
[----:B------:R1:W-:Y:S02]  /*4230*/  @P2 STG.E.U16 desc[UR36][R2.64+0x62], R51 ;  /* 0x0000623302002986 */ /* 0x0003e4000c101524 */
[----:B-1----:R-:W-:Y:S02]  /*4240*/  @P4 IMAD.MOV.U32 R2, RZ, RZ, R4 ;  /* 0x000000ffff024224 */ /* 0x002fe400078e0004 */
[----:B------:R-:W-:-:S05]  /*4250*/  @P4 IMAD.MOV.U32 R3, RZ, RZ, R5 ;  /* 0x000000ffff034224 */ /* 0x000fca00078e0005 */
[----:B------:R1:W-:Y:S04]  /*4260*/  @P4 STG.E.U16 desc[UR36][R2.64+0x70], R52 ;  /* 0x0000703402004986 */ /* 0x0003e8000c101524 */
[----:B------:R2:W-:Y:S01]  /*4270*/  @P5 STG.E.U16 desc[UR36][R4.64+0x72], R53 ;  /* 0x0000723504005986 */ /* 0x0005e2000c101524 */
[----:B-1----:R-:W-:Y:S02]  /*4280*/  @P1 IMAD.MOV.U32 R2, RZ, RZ, R6 ;  /* 0x000000ffff021224 */ /* 0x002fe400078e0006 */
[----:B------:R-:W-:-:S05]  /*4290*/  @P1 IMAD.MOV.U32 R3, RZ, RZ, R7 ;  /* 0x000000ffff031224 */ /* 0x000fca00078e0007 */
[----:B------:R2:W-:Y:S04]  /*42a0*/  @P1 STG.E.U16 desc[UR36][R2.64+0x70], R54 ;  /* 0x0000703602001986 */ /* 0x0005e8000c101524 */
[----:B------:R2:W-:Y:S02]  /*42b0*/  @P0 STG.E.U16 desc[UR36][R6.64+0x72], R55 ;  /* 0x0000723706000986 */ /* 0x0005e4000c101524 */
.L_x_94:
[----:B------:R-:W-:Y:S05]  /*42c0*/  BSYNC B0 ;  /* 0x0000000000007941 */ /* 0x000fea0003800000 */
.L_x_32:
[----:B0-2---:R-:W2:Y:S01]  /*42d0*/  LDL.64 R2, [R1] ;  /* 0x0000000001027983 */ /* 0x005ea20000100a00 */
[----:B------:R-:W-:Y:S01]  /*42e0*/  ULDC.64 UR4, c[0x0][0x650] ;  /* 0x0001940000047ab9 */ /* 0x000fe20000000a00 */
[----:B------:R0:W-:Y:S01]  /*42f0*/  SYNCS.ARRIVE.TRANS64.A1T0 RZ, [R64+UR47], RZ ;  /* 0x000000ff40ff79a7 */ /* 0x0001e2000810002f */
[----:B------:R-:W-:Y:S01]  /*4300*/  PRMT R0, RZ, 0x7610, R0 ;  /* 0x00007610ff007816 */ /* 0x000fe20000000000 */
[----:B-----5:R-:W-:Y:S02]  /*4310*/  IMAD.MOV.U32 R19, RZ, RZ, -0x1 ;  /* 0xffffffffff137424 */ /* 0x020fe400078e00ff */
[----:B------:R-:W-:Y:S01]  /*4320*/  IMAD.MOV.U32 R22, RZ, RZ, -0x1 ;  /* 0xffffffffff167424 */ /* 0x000fe200078e00ff */
[----:B--2---:R-:W-:-:S04]  /*4330*/  LEA R18, P0, R2, R18, 0x1 ;  /* 0x0000001202127211 */ /* 0x004fc800078008ff */
[----:B------:R-:W-:Y:S01]  /*4340*/  LEA.HI.X R17, R2, R17, R23, 0x1, P0 ;  /* 0x0000001102117211 */ /* 0x000fe200000f0c17 */
[----:B------:R-:W-:Y:S01]  /*4350*/  IMAD.MOV.U32 R2, RZ, RZ, -0x1 ;  /* 0xffffffffff027424 */ /* 0x000fe200078e00ff */
[----:B------:R-:W-:-:S04]  /*4360*/  ISETP.GE.U32.AND P0, PT, R18, UR4, PT ;  /* 0x0000000412007c0c */ /* 0x000fc8000bf06070 */
[----:B------:R-:W-:-:S13]  /*4370*/  ISETP.GE.U32.AND.EX P0, PT, R17, UR5, PT, P0 ;  /* 0x0000000511007c0c */ /* 0x000fda000bf06100 */
[----:B0-----:R-:W-:Y:S05]  /*4380*/  @P0 BRA `(.L_x_95) ;  /* 0x0000000400700947 */ /* 0x001fea0003800000 */
[----:B-1----:R-:W0:Y:S01]  /*4390*/  S2R R10, SR_CTAID.X ;  /* 0x00000000000a7919 */ /* 0x002e220000002500 */
[----:B---34-:R-:W1:Y:S01]  /*43a0*/  LDC.64 R8, c[0x0][0x628] ;  /* 0x00018a00ff087b82 */ /* 0x018e620000000a00 */
[----:B------:R-:W-:Y:S01]  /*43b0*/  ULDC UR4, c[0x0][0x150] ;  /* 0x0000540000047ab9 */ /* 0x000fe20000000800 */
[----:B------:R-:W-:Y:S01]  /*43c0*/  IMAD.MOV.U32 R6, RZ, RZ, R18 ;  /* 0x000000ffff067224 */ /* 0x000fe200078e0012 */
[----:B------:R-:W2:Y:S01]  /*43d0*/  S2R R20, SR_CTAID.Y ;  /* 0x0000000000147919 */ /* 0x000ea20000002600 */
[----:B------:R-:W-:-:S04]  /*43e0*/  IMAD.MOV.U32 R7, RZ, RZ, R17 ;  /* 0x000000ffff077224 */ /* 0x000fc800078e0011 */
[----:B------:R-:W3:Y:S08]  /*43f0*/  LDC R15, c[0x0][0x144] ;  /* 0x00005100ff0f7b82 */ /* 0x000ef00000000800 */
[----:B------:R-:W4:Y:S08]  /*4400*/  LDC R0, c[0x0][0x630] ;  /* 0x00018c00ff007b82 */ /* 0x000f300000000800 */
[----:B------:R-:W2:Y:S01]  /*4410*/  LDC.64 R12, c[0x0][0x620] ;  /* 0x00018800ff0c7b82 */ /* 0x000ea20000000a00 */
[----:B-1----:R-:W-:-:S04]  /*4420*/  ISETP.NE.U32.AND P0, PT, R8, RZ, PT ;  /* 0x000000ff0800720c */ /* 0x002fc80003f05070 */
[----:B------:R-:W-:Y:S02]  /*4430*/  ISETP.NE.AND.EX P0, PT, R9, RZ, PT, P0 ;  /* 0x000000ff0900720c */ /* 0x000fe40003f05300 */
[----:B0-----:R-:W-:-:S05]  /*4440*/  I2FP.F32.U32 R2, R10 ;  /* 0x0000000a00027245 */ /* 0x001fca0000201000 */
[----:B------:R-:W-:-:S04]  /*4450*/  FMUL R2, R2, UR4 ;  /* 0x0000000402027c20 */ /* 0x000fc80008400000 */
[----:B------:R0:W1:Y:S02]  /*4460*/  F2I.U32.TRUNC.NTZ R14, R2 ;  /* 0x00000002000e7305 */ /* 0x000064000020f000 */
[----:B---34-:R-:W-:Y:S05]  /*4470*/  @!P0 BRA `(.L_x_96) ;  /* 0x0000000000288947 */ /* 0x018fea0003800000 */
[----:B------:R-:W3:Y:S02]  /*4480*/  LDC R3, c[0x0][0x634] ;  /* 0x00018d00ff037b82 */ /* 0x000ee40000000800 */
[----:B---3--:R-:W-:-:S05]  /*4490*/  IADD3 R7, P0, R18, R3, RZ ;  /* 0x0000000312077210 */ /* 0x008fca0007f1e0ff */
[----:B------:R-:W-:-:S04]  /*44a0*/  IMAD.X R11, RZ, RZ, R17, P0 ;  /* 0x000000ffff0b7224 */ /* 0x000fc800000e0611 */
[----:B0-----:R-:W-:-:S04]  /*44b0*/  IMAD.WIDE.U32 R2, R11, R8, RZ ;  /* 0x000000080b027225 */ /* 0x001fc800078e00ff */
[----:B------:R-:W-:-:S04]  /*44c0*/  IMAD.WIDE.U32 R4, P0, R7, R9, R2 ;  /* 0x0000000907047225 */ /* 0x000fc80007800002 */
[----:B------:R-:W-:-:S04]  /*44d0*/  IMAD.WIDE.U32 R2, R7, R8, RZ ;  /* 0x0000000807027225 */ /* 0x000fc800078e00ff */
[----:B------:R-:W-:Y:S01]  /*44e0*/  IMAD.X R7, RZ, RZ, RZ, P0 ;  /* 0x000000ffff077224 */ /* 0x000fe200000e06ff */
[----:B------:R-:W-:Y:S01]  /*44f0*/  IADD3 RZ, P0, R3, R4, RZ ;  /* 0x0000000403ff7210 */ /* 0x000fe20007f1e0ff */
[----:B------:R-:W-:-:S04]  /*4500*/  IMAD.MOV.U32 R6, RZ, RZ, R5 ;  /* 0x000000ffff067224 */ /* 0x000fc800078e0005 */
[----:B------:R-:W-:-:S08]  /*4510*/  IMAD.WIDE.U32.X R6, R11, R9, R6, P0 ;  /* 0x000000090b067225 */ /* 0x000fd000000e0406 */
.L_x_96:
[----:B------:R-:W3:Y:S01]  /*4520*/  LDC.64 R26, c[0x0][0x640] ;  /* 0x00019000ff1a7b82 */ /* 0x000ee20000000a00 */
[-C--:B------:R-:W-:Y:S01]  /*4530*/  SHF.R.U64 R11, R6, R0.reuse, R7 ;  /* 0x00000000060b7219 */ /* 0x080fe20000001207 */
[----:B------:R-:W-:Y:S01]  /*4540*/  IMAD.MOV.U32 R19, RZ, RZ, R17 ;  /* 0x000000ffff137224 */ /* 0x000fe200078e0011 */
[----:B------:R-:W-:Y:S01]  /*4550*/  SHF.R.U32.HI R0, RZ, R0, R7 ;  /* 0x00000000ff007219 */ /* 0x000fe20000011607 */
[----:B-1----:R-:W-:Y:S01]  /*4560*/  IMAD.MOV R14, RZ, RZ, -R14 ;  /* 0x000000ffff0e7224 */ /* 0x002fe200078e0a0e */
[----:B------:R-:W-:Y:S01]  /*4570*/  IADD3 R5, P0, RZ, -R11, RZ ;  /* 0x8000000bff057210 */ /* 0x000fe20007f1e0ff */
[----:B------:R-:W-:Y:S01]  /*4580*/  ULDC UR4, c[0x0][0x154] ;  /* 0x0000550000047ab9 */ /* 0x000fe20000000800 */
[----:B------:R-:W-:Y:S01]  /*4590*/  IMAD.MOV.U32 R7, RZ, RZ, 0x1 ;  /* 0x00000001ff077424 */ /* 0x000fe200078e00ff */
[----:B------:R-:W1:Y:S01]  /*45a0*/  LDC R4, c[0x0][0x618] ;  /* 0x00018600ff047b82 */ /* 0x000e620000000800 */
[----:B------:R-:W-:Y:S02]  /*45b0*/  IMAD R22, R15, R14, R10 ;  /* 0x0000000e0f167224 */ /* 0x000fe400078e020a */
[----:B------:R-:W-:-:S04]  /*45c0*/  IMAD.X R3, RZ, RZ, ~R0, P0 ;  /* 0x000000ffff037224 */ /* 0x000fc800000e0e00 */
[-C--:B--2---:R-:W-:Y:S01]  /*45d0*/  IMAD R0, R3, R12.reuse, RZ ;  /* 0x0000000c03007224 */ /* 0x084fe200078e02ff */
[----:B------:R-:W2:Y:S01]  /*45e0*/  LDC R6, c[0x0][0x608] ;  /* 0x00018200ff067b82 */ /* 0x000ea20000000800 */
[----:B0-----:R-:W-:-:S04]  /*45f0*/  IMAD.WIDE.U32 R2, R5, R12, R18 ;  /* 0x0000000c05027225 */ /* 0x001fc800078e0012 */
[----:B------:R-:W-:Y:S01]  /*4600*/  IMAD R5, R5, R13, R0 ;  /* 0x0000000d05057224 */ /* 0x000fe200078e0200 */
[----:B------:R-:W-:Y:S02]  /*4610*/  I2FP.F32.U32 R0, R20 ;  /* 0x0000001400007245 */ /* 0x000fe40000201000 */
[----:B------:R-:W0:Y:S01]  /*4620*/  LDC R24, c[0x0][0x658] ;  /* 0x00019600ff187b82 */ /* 0x000e220000000800 */
[----:B------:R-:W-:Y:S01]  /*4630*/  IMAD.IADD R3, R3, 0x1, R5 ;  /* 0x0000000103037824 */ /* 0x000fe200078e0205 */
[----:B---3--:R-:W-:Y:S01]  /*4640*/  ISETP.NE.U32.AND P0, PT, R26, RZ, PT ;  /* 0x000000ff1a00720c */ /* 0x008fe20003f05070 */
[----:B------:R-:W-:Y:S01]  /*4650*/  FMUL R0, R0, UR4 ;  /* 0x0000000400007c20 */ /* 0x000fe20008400000 */
[----:B------:R-:W-:Y:S02]  /*4660*/  IMAD.MOV.U32 R5, RZ, RZ, -0x1 ;  /* 0xffffffffff057424 */ /* 0x000fe400078e00ff */
[----:B------:R-:W-:Y:S01]  /*4670*/  ISETP.NE.AND.EX P0, PT, R27, RZ, PT, P0 ;  /* 0x000000ff1b00720c */ /* 0x000fe20003f05300 */
[----:B------:R3:W4:Y:S01]  /*4680*/  F2I.U32.TRUNC.NTZ R12, R0 ;  /* 0x00000000000c7305 */ /* 0x000722000020f000 */
[----:B------:R-:W3:Y:S01]  /*4690*/  LDC R15, c[0x0][0x148] ;  /* 0x00005200ff0f7b82 */ /* 0x000ee20000000800 */
[----:B-1----:R-:W-:-:S02]  /*46a0*/  SHF.R.U64 R10, R2, R4, R3 ;  /* 0x00000004020a7219 */ /* 0x002fc40000001203 */
[----:B------:R-:W-:-:S05]  /*46b0*/  SHF.R.U32.HI R3, RZ, R4, R3 ;  /* 0x00000004ff037219 */ /* 0x000fca0000011603 */
[----:B------:R-:W1:Y:S01]  /*46c0*/  LDC R14, c[0x0][0x600] ;  /* 0x00018000ff0e7b82 */ /* 0x000e620000000800 */
[-CC-:B--2---:R-:W-:Y:S02]  /*46d0*/  SHF.R.U64 R8, R10, R6.reuse, R3.reuse ;  /* 0x000000060a087219 */ /* 0x184fe40000001203 */
[----:B------:R-:W-:-:S05]  /*46e0*/  SHF.R.U32.HI R3, RZ, R6, R3 ;  /* 0x00000006ff037219 */ /* 0x000fca0000011603 */
[----:B------:R-:W2:Y:S01]  /*46f0*/  LDC R21, c[0x0][0x648] ;  /* 0x00019200ff157b82 */ /* 0x000ea20000000800 */
[-CC-:B0-----:R-:W-:Y:S02]  /*4700*/  SHF.R.U64 R13, R8, R24.reuse, R3.reuse ;  /* 0x00000018080d7219 */ /* 0x181fe40000001203 */
[-C--:B------:R-:W-:Y:S02]  /*4710*/  SHF.L.U32 R5, R5, R24.reuse, RZ ;  /* 0x0000001805057219 */ /* 0x080fe400000006ff */
[-C--:B------:R-:W-:Y:S01]  /*4720*/  SHF.R.U32.HI R3, RZ, R24.reuse, R3 ;  /* 0x00000018ff037219 */ /* 0x080fe20000011603 */
[----:B------:R-:W-:Y:S01]  /*4730*/  IMAD.MOV.U32 R2, RZ, RZ, R13 ;  /* 0x000000ffff027224 */ /* 0x000fe200078e000d */
[----:B------:R-:W-:Y:S01]  /*4740*/  SHF.L.U32 R24, R7, R24, RZ ;  /* 0x0000001807187219 */ /* 0x000fe200000006ff */
[----:B------:R-:W0:Y:S01]  /*4750*/  LDC R25, c[0x0][0x638] ;  /* 0x00018e00ff197b82 */ /* 0x000e220000000800 */
[----:B------:R-:W-:-:S07]  /*4760*/  LOP3.LUT R19, RZ, R5, RZ, 0x33, !PT ;  /* 0x00000005ff137212 */ /* 0x000fce00078e33ff */
[----:B------:R-:W0:Y:S01]  /*4770*/  LDC R28, c[0x0][0x610] ;  /* 0x00018400ff1c7b82 */ /* 0x000e220000000800 */
[----:B----4-:R-:W-:Y:S05]  /*4780*/  @!P0 BRA `(.L_x_97) ;  /* 0x0000000000288947 */ /* 0x010fea0003800000 */
[----:B---3--:R-:W3:Y:S02]  /*4790*/  LDC R0, c[0x0][0x64c] ;  /* 0x00019300ff007b82 */ /* 0x008ee40000000800 */
[----:B---3--:R-:W-:-:S05]  /*47a0*/  IADD3 R7, P0, R13, R0, RZ ;  /* 0x000000000d077210 */ /* 0x008fca0007f1e0ff */
        /* <DEDUP_REMOVED lines=8> */
.L_x_97:
[----:B------:R-:W4:Y:S01]  /*4830*/  LDC R4, c[0x0][0x65c] ;  /* 0x00019700ff047b82 */ /* 0x000f220000000800 */
[----:B--23--:R-:W-:Y:S01]  /*4840*/  SHF.R.U64 R0, R2, R21, R3 ;  /* 0x0000001502007219 */ /* 0x00cfe20000001203 */
[----:B-1----:R-:W-:Y:S01]  /*4850*/  VIADD R3, R14, 0xffffffff ;  /* 0xffffffff0e037836 */ /* 0x002fe20000000000 */
[----:B------:R-:W-:Y:S01]  /*4860*/  LOP3.LUT R19, R8, R19, RZ, 0xc0, !PT ;  /* 0x0000001308137212 */ /* 0x000fe200078ec0ff */
[----:B------:R-:W-:Y:S02]  /*4870*/  IMAD.MOV R12, RZ, RZ, -R12 ;  /* 0x000000ffff0c7224 */ /* 0x000fe400078e0a0c */
[----:B------:R-:W-:Y:S01]  /*4880*/  IMAD.MOV R2, RZ, RZ, -R0 ;  /* 0x000000ffff027224 */ /* 0x000fe200078e0a00 */
[----:B------:R-:W-:Y:S01]  /*4890*/  LOP3.LUT R3, R10, R3, RZ, 0xc0, !PT ;  /* 0x000000030a037212 */ /* 0x000fe200078ec0ff */
[----:B------:R-:W-:Y:S02]  /*48a0*/  IMAD R19, R24, R0, R19 ;  /* 0x0000000018137224 */ /* 0x000fe400078e0213 */
[----:B0-----:R-:W-:-:S04]  /*48b0*/  IMAD R0, R2, R25, R13 ;  /* 0x0000001902007224 */ /* 0x001fc800078e020d */
[----:B------:R-:W-:Y:S01]  /*48c0*/  IMAD R2, R0, R14, R3 ;  /* 0x0000000e00027224 */ /* 0x000fe200078e0203 */
[----:B----4-:R-:W-:Y:S01]  /*48d0*/  ISETP.NE.AND P0, PT, R4, 0x1, PT ;  /* 0x000000010400780c */ /* 0x010fe20003f05270 */
[----:B------:R-:W-:-:S05]  /*48e0*/  IMAD.MOV.U32 R4, RZ, RZ, 0x1 ;  /* 0x00000001ff047424 */ /* 0x000fca00078e00ff */
[----:B------:R-:W-:-:S07]  /*48f0*/  PRMT R0, R4, 0x7610, R0 ;  /* 0x0000761004007816 */ /* 0x000fce0000000000 */
[----:B------:R-:W-:-:S04]  /*4900*/  @P0 IMAD R22, R15, R12, R20 ;  /* 0x0000000c0f160224 */ /* 0x000fc800078e0214 */
[----:B------:R-:W-:-:S05]  /*4910*/  IMAD R19, R19, R28, R22 ;  /* 0x0000001c13137224 */ /* 0x000fca00078e0216 */
[----:B------:R-:W-:Y:S02]  /*4920*/  SEL R22, R2, R19, !P0 ;  /* 0x0000001302167207 */ /* 0x000fe40004000000 */
[----:B------:R-:W-:Y:S01]  /*4930*/  SEL R19, R19, R2, !P0 ;  /* 0x0000000213137207 */ /* 0x000fe20004000000 */
[----:B------:R-:W-:-:S07]  /*4940*/  IMAD.MOV.U32 R2, RZ, RZ, R11 ;  /* 0x000000ffff027224 */ /* 0x000fce00078e000b */
.L_x_95:
[----:B------:R-:W-:Y:S02]  /*4950*/  LOP3.LUT P0, RZ, R0, 0xff, RZ, 0xc0, !PT ;  /* 0x000000ff00ff7812 */ /* 0x000fe4000780c0ff */
[----:B------:R-:W-:-:S11]  /*4960*/  LOP3.LUT R71, R71, 0x1, RZ, 0x3c, !PT ;  /* 0x0000000147477812 */ /* 0x000fd600078e3cff */
[----:B------:R-:W-:Y:S05]  /*4970*/  @P0 BRA `(.L_x_98) ;  /* 0xffffffc800c40947 */ /* 0x000fea000383ffff */
[----:B------:R-:W-:Y:S05]  /*4980*/  EXIT ;  /* 0x000000000000794d */ /* 0x000fea0003800000 */
.L_x_13:
[----:B------:R-:W-:-:S08]  /*4990*/  ISETP.NE.AND P0, PT, R0, RZ, PT ;  /* 0x000000ff0000720c */ /* 0x000fd00003f05270 */
[----:B0-----:R-:W0:-:S00]  /*49a0*/  USETMAXREG.DEALLOC.CTAPOOL 0x28 ;  /* 0x00000028000079c8 */ /* 0x001e0000080e0500 */
[----:B------:R-:W-:Y:S05]  /*49b0*/  @P0 EXIT ;  /* 0x000000000000094d */ /* 0x000fea0003800000 */
[----:B0-----:R-:W-:Y:S01]  /*49c0*/  LOP3.LUT P0, RZ, R8, 0xff, RZ, 0xc0, !PT ;  /* 0x000000ff08ff7812 */ /* 0x001fe2000780c0ff */
[----:B------:R-:W-:Y:S02]  /*49d0*/  IMAD.MOV.U32 R0, RZ, RZ, 0x1 ;  /* 0x00000001ff007424 */ /* 0x000fe400078e00ff */
[----:B------:R-:W-:-:S10]  /*49e0*/  IMAD.MOV.U32 R7, RZ, RZ, RZ ;  /* 0x000000ffff077224 */ /* 0x000fd400078e00ff */
[----:B------:R-:W-:Y:S05]  /*49f0*/  @!P0 BRA `(.L_x_99) ;  /* 0x0000000c00148947 */ /* 0x000fea0003800000 */
[----:B------:R-:W-:Y:S01]  /*4a00*/  LOP3.LUT P0, RZ, R4, 0x1f, RZ, 0xc0, !PT ;  /* 0x0000001f04ff7812 */ /* 0x000fe2000780c0ff */
[----:B------:R-:W-:Y:S01]  /*4a10*/  ULDC UR5, c[0x0][0x658] ;  /* 0x0001960000057ab9 */ /* 0x000fe20000000800 */
[----:B------:R-:W-:Y:S01]  /*4a20*/  UMOV UR6, 0xffffffff ;  /* 0xffffffff00067882 */ /* 0x000fe20000000000 */
[----:B------:R-:W-:Y:S01]  /*4a30*/  BSSY B0, `(.L_x_99) ;  /* 0x00000c1000007945 */ /* 0x000fe20003800000 */
[----:B------:R-:W-:Y:S01]  /*4a40*/  USHF.L.U32 UR6, UR6, UR5, URZ ;  /* 0x0000000506067299 */ /* 0x000fe2000800063f */
[C---:B------:R-:W-:Y:S01]  /*4a50*/  ISETP.NE.AND P2, PT, R3.reuse, RZ, PT ;  /* 0x000000ff0300720c */ /* 0x040fe20003f45270 */
[----:B------:R-:W-:Y:S01]  /*4a60*/  IMAD.MOV.U32 R8, RZ, RZ, 0x1 ;  /* 0x00000001ff087424 */ /* 0x000fe200078e00ff */
[----:B------:R-:W-:Y:S01]  /*4a70*/  ISETP.NE.OR P0, PT, R3, RZ, !P0 ;  /* 0x000000ff0300720c */ /* 0x000fe20004705670 */
[----:B------:R-:W-:Y:S01]  /*4a80*/  IMAD.MOV.U32 R0, RZ, RZ, 0x1 ;  /* 0x00000001ff007424 */ /* 0x000fe200078e00ff */
[----:B------:R-:W-:Y:S01]  /*4a90*/  LOP3.LUT R6, R16, 0x2, RZ, 0xfc, !PT ;  /* 0x0000000210067812 */ /* 0x000fe200078efcff */
[----:B------:R-:W-:Y:S01]  /*4aa0*/  IMAD.MOV.U32 R7, RZ, RZ, RZ ;  /* 0x000000ffff077224 */ /* 0x000fe200078e00ff */
[----:B------:R-:W-:Y:S01]  /*4ab0*/  ULDC UR4, c[0x0][0x600] ;  /* 0x0001800000047ab9 */ /* 0x000fe20000000800 */
[----:B------:R-:W-:Y:S01]  /*4ac0*/  UMOV UR7, 0x1 ;  /* 0x0000000100077882 */ /* 0x000fe20000000000 */
[----:B------:R-:W-:-:S02]  /*4ad0*/  UIADD3 UR19, UR40, 0x1, URZ ;  /* 0x0000000128137890 */ /* 0x000fc4000fffe03f */
[----:B------:R-:W-:Y:S02]  /*4ae0*/  UIADD3 UR15, UR4, -0x1, URZ ;  /* 0xffffffff040f7890 */ /* 0x000fe4000fffe03f */
[----:B------:R-:W-:Y:S02]  /*4af0*/  USHF.L.U32 UR17, UR7, UR5, URZ ;  /* 0x0000000507117299 */ /* 0x000fe4000800063f */
[----:B------:R-:W-:Y:S01]  /*4b00*/  ULOP3.LUT UR16, URZ, UR6, URZ, 0x33, !UPT ;  /* 0x000000063f107292 */ /* 0x000fe2000f8e333f */
[----:B------:R-:W-:-:S11]  /*4b10*/  ULDC.64 UR20, c[0x0][0x198] ;  /* 0x0000660000147ab9 */ /* 0x000fd60000000a00 */
.L_x_111:
[----:B------:R-:W-:-:S03]  /*4b20*/  UMOV UR4, 0xffffffff ;  /* 0xffffffff00047882 */ /* 0x000fc60000000000 */
[----:B------:R-:W-:Y:S05]  /*4b30*/  BRA.DIV UR4, `(.L_x_100) ;  /* 0x0000000e04b47947 */ /* 0x000fea000b800000 */
[----:B------:R-:W-:-:S13]  /*4b40*/  ELECT P6, URZ, PT ;  /* 0x00000000003f782f */ /* 0x000fda00038c0000 */
.L_x_123:
[----:B------:R-:W0:Y:S01]  /*4b50*/  LDC R3, c[0x0][0x28c] ;  /* 0x0000a300ff037b82 */ /* 0x000e220000000800 */
[----:B------:R-:W-:Y:S01]  /*4b60*/  BSSY B1, `(.L_x_101) ;  /* 0x0000035000017945 */ /* 0x000fe20003800000 */
[----:B0-----:R-:W-:-:S13]  /*4b70*/  ISETP.LT.OR P6, PT, R3, 0x1, !P6 ;  /* 0x000000010300780c */ /* 0x001fda00077c1670 */
[----:B------:R-:W-:Y:S05]  /*4b80*/  @P6 BRA `(.L_x_102) ;  /* 0x0000000000c86947 */ /* 0x000fea0003800000 */
[----:B------:R-:W-:Y:S02]  /*4b90*/  IMAD.SHL.U32 R22, R22, 0x40, RZ ;  /* 0x0000004016167824 */ /* 0x000fe400078e00ff */
[----:B------:R-:W-:Y:S02]  /*4ba0*/  IMAD.SHL.U32 R19, R19, 0x40, RZ ;  /* 0x0000004013137824 */ /* 0x000fe400078e00ff */
[----:B------:R-:W-:Y:S02]  /*4bb0*/  IMAD.MOV.U32 R12, RZ, RZ, RZ ;  /* 0x000000ffff0c7224 */ /* 0x000fe400078e00ff */
[----:B------:R-:W-:Y:S02]  /*4bc0*/  IMAD.U32 R13, RZ, RZ, UR19 ;  /* 0x00000013ff0d7e24 */ /* 0x000fe4000f8e00ff */
[----:B------:R-:W-:Y:S02]  /*4bd0*/  IMAD.MOV.U32 R3, RZ, RZ, R0 ;  /* 0x000000ffff037224 */ /* 0x000fe400078e0000 */
[----:B------:R-:W-:-:S07]  /*4be0*/  IMAD.MOV.U32 R4, RZ, RZ, R7 ;  /* 0x000000ffff047224 */ /* 0x000fce00078e0007 */
.L_x_106:
[----:B------:R-:W0:Y:S01]  /*4bf0*/  S2R R10, SR_CgaCtaId ;  /* 0x00000000000a7919 */ /* 0x000e220000008800 */
[----:B------:R-:W-:Y:S01]  /*4c00*/  MOV R5, 0x400 ;  /* 0x0000040000057802 */ /* 0x000fe20000000f00 */
[----:B------:R-:W1:Y:S03]  /*4c10*/  @!P2 LDC R9, c[0x0][0x500] ;  /* 0x00014000ff09ab82 */ /* 0x000e660000000800 */
[----:B0-----:R-:W-:Y:S02]  /*4c20*/  LEA R11, R10, R5, 0x18 ;  /* 0x000000050a0b7211 */ /* 0x001fe400078ec0ff */
[----:B------:R-:W-:-:S03]  /*4c30*/  SHF.L.U32 R5, R3, 0x1f, RZ ;  /* 0x0000001f03057819 */ /* 0x000fc600000006ff */
[----:B------:R-:W-:-:S04]  /*4c40*/  IMAD R10, R4, 0x8, R11 ;  /* 0x00000008040a7824 */ /* 0x000fc800078e020b */
[----:B------:R-:W0:Y:S02]  /*4c50*/  SYNCS.PHASECHK.TRANS64.TRYWAIT P1, [R10+URZ+0x18], R5 ;  /* 0x000018050a0075a7 */ /* 0x000e24000802017f */
[----:B01----:R-:W-:Y:S05]  /*4c60*/  @!P1 BRA `(.L_x_103) ;  /* 0x0000000c00889947 */ /* 0x003fea0003800000 */
.L_x_124:
[----:B0-----:R-:W-:Y:S01]  /*4c70*/  PRMT R5, R6, 0x9910, RZ ;  /* 0x0000991006057816 */ /* 0x001fe200000000ff */
[----:B------:R0:W-:Y:S03]  /*4c80*/  @!P2 SYNCS.ARRIVE.TRANS64 RZ, [R10+URZ], R9 ;  /* 0x000000090affa9a7 */ /* 0x0001e6000800003f */
[----:B------:R-:W-:-:S13]  /*4c90*/  ISETP.NE.AND P1, PT, R5, 0x2, PT ;  /* 0x000000020500780c */ /* 0x000fda0003f25270 */
[----:B0-----:R-:W-:Y:S05]  /*4ca0*/  @P1 BRA `(.L_x_104) ;  /* 0x0000000000041947 */ /* 0x001fea0003800000 */
[----:B------:R-:W-:Y:S01]  /*4cb0*/  BPT.TRAP 0x1 ;  /* 0x000000040000795c */ /* 0x000fe20000300000 */
.L_x_104:
[----:B------:R-:W-:Y:S05]  /*4cc0*/  @P0 BRA `(.L_x_105) ;  /* 0x0000000000040947 */ /* 0x000fea0003800000 */
[----:B------:R-:W-:Y:S01]  /*4cd0*/  BPT.TRAP 0x1 ;  /* 0x000000040000795c */ /* 0x000fe20000300000 */
.L_x_105:
[----:B------:R-:W-:Y:S01]  /*4ce0*/  IMAD R11, R4, 0x2000, R11 ;  /* 0x00002000040b7824 */ /* 0x000fe200078e020b */
[----:B------:R-:W-:Y:S01]  /*4cf0*/  R2UR UR9, R10 ;  /* 0x000000000a0972ca */ /* 0x000fe200000e0000 */
[----:B------:R-:W-:Y:S01]  /*4d00*/  VIADD R13, R13, 0xffffffff ;  /* 0xffffffff0d0d7836 */ /* 0x000fe20000000000 */
[----:B------:R-:W-:Y:S01]  /*4d10*/  UIADD3 UR4, UP0, UR20, 0xf0, URZ ;  /* 0x000000f014047890 */ /* 0x000fe2000ff1e03f */
[----:B------:R-:W-:Y:S01]  /*4d20*/  R2UR UR11, R19 ;  /* 0x00000000130b72ca */ /* 0x000fe200000e0000 */
[----:B------:R-:W-:Y:S01]  /*4d30*/  UIADD3 UR22, UP1, UR20, 0x1f0, URZ ;  /* 0x000001f014167890 */ /* 0x000fe2000ff3e03f */
[----:B------:R-:W-:Y:S01]  /*4d40*/  R2UR UR8, R11 ;  /* 0x000000000b0872ca */ /* 0x000fe200000e0000 */
[----:B------:R-:W-:Y:S01]  /*4d50*/  UIADD3.X UR5, URZ, UR21, URZ, UP0, !UPT ;  /* 0x000000153f057290 */ /* 0x000fe200087fe43f */
[----:B------:R-:W-:Y:S01]  /*4d60*/  R2UR UR10, R12 ;  /* 0x000000000c0a72ca */ /* 0x000fe200000e0000 */
[----:B------:R-:W-:Y:S01]  /*4d70*/  VIADD R4, R4, 0x1 ;  /* 0x0000000104047836 */ /* 0x000fe20000000000 */
[----:B------:R-:W-:Y:S01]  /*4d80*/  R2UR UR12, R2 ;  /* 0x00000000020c72ca */ /* 0x000fe200000e0000 */
[----:B------:R-:W-:Y:S01]  /*4d90*/  UIADD3.X UR23, URZ, UR21, URZ, UP1, !UPT ;  /* 0x000000153f177290 */ /* 0x000fe20008ffe43f */
[----:B------:R-:W-:Y:S01]  /*4da0*/  R2UR UR18, R22 ;  /* 0x00000000161272ca */ /* 0x000fe200000e0000 */
[----:B------:R-:W-:Y:S01]  /*4db0*/  UMOV UR6, 0x0 ;  /* 0x0000000000067882 */ /* 0x000fe20000000000 */
[----:B------:R-:W-:Y:S01]  /*4dc0*/  ISETP.GT.AND P3, PT, R13, 0x1, PT ;  /* 0x000000010d00780c */ /* 0x000fe20003f64270 */
[----:B------:R-:W-:Y:S01]  /*4dd0*/  UMOV UR7, 0x10000000 ;  /* 0x1000000000077882 */ /* 0x000fe20000000000 */
[----:B------:R-:W-:Y:S01]  /*4de0*/  ISETP.NE.AND P1, PT, R4, 0x3, PT ;  /* 0x000000030400780c */ /* 0x000fe20003f25270 */
[----:B------:R-:W-:-:S02]  /*4df0*/  VIADD R12, R12, 0x40 ;  /* 0x000000400c0c7836 */ /* 0x000fc40000000000 */
[----:B------:R-:W-:Y:S01]  /*4e00*/  UIADD3 UR13, UR8, 0x100, URZ ;  /* 0x00000100080d7890 */ /* 0x000fe2000fffe03f */
[----:B------:R-:W-:Y:S01]  /*4e10*/  SEL R10, RZ, 0x1, P1 ;  /* 0x00000001ff0a7807 */ /* 0x000fe20000800000 */
[----:B------:R-:W-:Y:S01]  /*4e20*/  UIADD3 UR14, UR8, 0x6100, URZ ;  /* 0x00006100080e7890 */ /* 0x000fe2000fffe03f */
[----:B------:R-:W-:Y:S02]  /*4e30*/  SEL R4, R4, RZ, P1 ;  /* 0x000000ff04047207 */ /* 0x000fe40000800000 */
[----:B------:R-:W-:Y:S02]  /*4e40*/  LOP3.LUT R3, R3, R10, RZ, 0x3c, !PT ;  /* 0x0000000a03037212 */ /* 0x000fe400078e3cff */
[----:B------:R-:W-:Y:S02]  /*4e50*/  UMOV UR8, UR13 ;  /* 0x0000000d00087c82 */ /* 0x000fe40008000000 */
[----:B------:R0:W-:Y:S02]  /*4e60*/  UTMALDG.3D [UR8], [UR4], desc[UR6] ;  /* 0x00000608040075b4 */ /* 0x0001e40008011000 */
[----:B0-----:R-:W-:Y:S01]  /*4e70*/  UMOV UR8, UR14 ;  /* 0x0000000e00087c82 */ /* 0x001fe20008000000 */
[----:B------:R-:W-:-:S02]  /*4e80*/  UMOV UR11, UR18 ;  /* 0x00000012000b7c82 */ /* 0x000fc40008000000 */
[----:B------:R0:W-:Y:S02]  /*4e90*/  UTMALDG.3D [UR8], [UR22], desc[UR6] ;  /* 0x00000608160075b4 */ /* 0x0001e40008011000 */
[----:B0-----:R-:W-:Y:S05]  /*4ea0*/  @P3 BRA `(.L_x_106) ;  /* 0xfffffffc00503947 */ /* 0x001fea000383ffff */
.L_x_102:
[----:B------:R-:W-:Y:S05]  /*4eb0*/  BSYNC B1 ;  /* 0x0000000000017941 */ /* 0x000fea0003800000 */
.L_x_101:
[----:B------:R-:W2:Y:S01]  /*4ec0*/  LDL.64 R10, [R1] ;  /* 0x00000000010a7983 */ /* 0x000ea20000100a00 */
[----:B------:R-:W-:Y:S01]  /*4ed0*/  LOP3.LUT P4, RZ, R8, 0xff, RZ, 0xc0, !PT ;  /* 0x000000ff08ff7812 */ /* 0x000fe2000788c0ff */
[----:B------:R-:W-:Y:S01]  /*4ee0*/  VIADD R4, R7, UR40 ;  /* 0x0000002807047c36 */ /* 0x000fe20008000000 */
[----:B------:R-:W-:Y:S01]  /*4ef0*/  ULDC.64 UR4, c[0x0][0x650] ;  /* 0x0001940000047ab9 */ /* 0x000fe20000000a00 */
[----:B------:R-:W-:Y:S01]  /*4f00*/  IMAD.U32 R7, RZ, RZ, UR40 ;  /* 0x00000028ff077e24 */ /* 0x000fe2000f8e00ff */
[----:B------:R-:W-:Y:S01]  /*4f10*/  UISETP.GE.U32.AND UP0, UPT, UR40, 0x3, UPT ;  /* 0x000000032800788c */ /* 0x000fe2000bf06070 */
[----:B------:R-:W-:Y:S01]  /*4f20*/  BSSY B1, `(.L_x_107) ;  /* 0x000006f000017945 */ /* 0x000fe20003800000 */
[----:B------:R-:W-:Y:S01]  /*4f30*/  ISETP.GT.U32.AND P1, PT, R4, 0x2, PT ;  /* 0x000000020400780c */ /* 0x000fe20003f24070 */
[----:B------:R-:W-:Y:S01]  /*4f40*/  IMAD.MOV.U32 R19, RZ, RZ, -0x1 ;  /* 0xffffffffff137424 */ /* 0x000fe200078e00ff */
[----:B------:R-:W-:Y:S01]  /*4f50*/  PRMT R8, RZ, 0x7610, R8 ;  /* 0x00007610ff087816 */ /* 0x000fe20000000008 */
[----:B------:R-:W-:Y:S01]  /*4f60*/  IMAD.MOV.U32 R22, RZ, RZ, -0x1 ;  /* 0xffffffffff167424 */ /* 0x000fe200078e00ff */
[----:B------:R-:W-:-:S02]  /*4f70*/  ISETP.LT.U32.AND P1, PT, R7, 0x3, P1 ;  /* 0x000000030700780c */ /* 0x000fc40000f21070 */
[----:B------:R-:W-:Y:S01]  /*4f80*/  PLOP3.LUT P3, PT, PT, PT, UP0, 0x80, 0x0 ;  /* 0x000000000000781c */ /* 0x000fe20003f6f008 */
[----:B------:R-:W0:Y:S01]  /*4f90*/  @P4 S2R R3, SR_CgaCtaId ;  /* 0x0000000000034919 */ /* 0x000e220000008800 */
[----:B------:R-:W-:-:S04]  /*4fa0*/  @P4 MOV R2, 0x400 ;  /* 0x0000040000024802 */ /* 0x000fc80000000f00 */
[----:B0-----:R-:W-:Y:S01]  /*4fb0*/  @P4 LEA R5, R3, R2, 0x18 ;  /* 0x0000000203054211 */ /* 0x001fe200078ec0ff */
[----:B------:R-:W-:-:S03]  /*4fc0*/  IMAD.WIDE.U32 R2, R4, -0x55555555, RZ ;  /* 0xaaaaaaab04027825 */ /* 0x000fc600078e00ff */
[----:B------:R0:W-:Y:S01]  /*4fd0*/  @P4 SYNCS.ARRIVE.TRANS64.A1T0 RZ, [R5+URZ+0x68], RZ ;  /* 0x000068ff05ff49a7 */ /* 0x0001e2000810003f */
[----:B------:R-:W-:Y:S01]  /*4fe0*/  IMAD.MOV.U32 R2, RZ, RZ, -0x1 ;  /* 0xffffffffff027424 */ /* 0x000fe200078e00ff */
[----:B0-----:R-:W-:Y:S02]  /*4ff0*/  SHF.R.U32.HI R5, RZ, 0x1, R3 ;  /* 0x00000001ff057819 */ /* 0x001fe40000011603 */
[----:B------:R-:W-:-:S03]  /*5000*/  SEL R3, RZ, 0x1, !P1 ;  /* 0x00000001ff037807 */ /* 0x000fc60004800000 */
[----:B------:R-:W-:Y:S01]  /*5010*/  IMAD R7, R5, -0x3, R4 ;  /* 0xfffffffd05077824 */ /* 0x000fe200078e0204 */
[----:B------:R-:W-:Y:S02]  /*5020*/  LOP3.LUT R0, R0, R3, RZ, 0x3c, !PT ;  /* 0x0000000300007212 */ /* 0x000fe400078e3cff */
[----:B------:R-:W-:Y:S02]  /*5030*/  PRMT R3, RZ, 0x7610, R3 ;  /* 0x00007610ff037816 */ /* 0x000fe40000000003 */
[----:B------:R-:W-:Y:S02]  /*5040*/  @P3 LOP3.LUT R0, R0, 0x1, R5, 0x78, !PT ;  /* 0x0000000100003812 */ /* 0x000fe400078e7805 */
[----:B--2---:R-:W-:-:S04]  /*5050*/  IADD3 R18, P4, R18, R10, RZ ;  /* 0x0000000a12127210 */ /* 0x004fc80007f9e0ff */
[----:B------:R-:W-:Y:S01]  /*5060*/  ISETP.GE.U32.AND P1, PT, R18, UR4, PT ;  /* 0x0000000412007c0c */ /* 0x000fe2000bf26070 */
[----:B------:R-:W-:-:S05]  /*5070*/  IMAD.X R17, R17, 0x1, R23, P4 ;  /* 0x0000000111117824 */ /* 0x000fca00020e0617 */
[----:B------:R-:W-:-:S13]  /*5080*/  ISETP.GE.U32.AND.EX P1, PT, R17, UR5, PT, P1 ;  /* 0x0000000511007c0c */ /* 0x000fda000bf26110 */
[----:B------:R-:W-:Y:S05]  /*5090*/  @P1 BRA `(.L_x_108) ;  /* 0x00000004005c1947 */ /* 0x000fea0003800000 */
[----:B------:R-:W0:Y:S01]  /*50a0*/  S2R R11, SR_CTAID.X ;  /* 0x00000000000b7919 */ /* 0x000e220000002500 */
[----:B------:R-:W-:Y:S01]  /*50b0*/  ULDC.64 UR4, c[0x0][0x628] ;  /* 0x00018a0000047ab9 */ /* 0x000fe20000000a00 */
[----:B------:R-:W1:Y:S01]  /*50c0*/  LDC R12, c[0x0][0x144] ;  /* 0x00005100ff0c7b82 */ /* 0x000e620000000800 */
[----:B------:R-:W-:Y:S01]  /*50d0*/  ISETP.NE.U32.AND P1, PT, RZ, UR4, PT ;  /* 0x00000004ff007c0c */ /* 0x000fe2000bf25070 */
[----:B------:R-:W2:Y:S01]  /*50e0*/  S2R R9, SR_CTAID.Y ;  /* 0x0000000000097919 */ /* 0x000ea20000002600 */
[----:B------:R-:W-:Y:S01]  /*50f0*/  ULDC UR6, c[0x0][0x150] ;  /* 0x0000540000067ab9 */ /* 0x000fe20000000800 */
[----:B------:R-:W-:Y:S01]  /*5100*/  ULDC UR7, c[0x0][0x630] ;  /* 0x00018c0000077ab9 */ /* 0x000fe20000000800 */
[----:B------:R-:W-:Y:S01]  /*5110*/  ISETP.NE.AND.EX P1, PT, RZ, UR5, PT, P1 ;  /* 0x00000005ff007c0c */ /* 0x000fe2000bf25310 */
[----:B------:R-:W-:Y:S01]  /*5120*/  IMAD.MOV.U32 R2, RZ, RZ, R18 ;  /* 0x000000ffff027224 */ /* 0x000fe200078e0012 */
[----:B0-----:R-:W-:-:S05]  /*5130*/  I2FP.F32.U32 R3, R11 ;  /* 0x0000000b00037245 */ /* 0x001fca0000201000 */
[----:B------:R-:W-:Y:S01]  /*5140*/  FMUL R14, R3, UR6 ;  /* 0x00000006030e7c20 */ /* 0x000fe20008400000 */
[----:B------:R-:W-:-:S05]  /*5150*/  IMAD.MOV.U32 R3, RZ, RZ, R17 ;  /* 0x000000ffff037224 */ /* 0x000fca00078e0011 */
[----:B--2---:R-:W-:Y:S05]  /*5160*/  @!P1 BRA `(.L_x_109) ;  /* 0x0000000000289947 */ /* 0x004fea0003800000 */
[----:B------:R-:W-:Y:S02]  /*5170*/  ULDC UR6, c[0x0][0x634] ;  /* 0x00018d0000067ab9 */ /* 0x000fe40000000800 */
[----:B------:R-:W-:-:S05]  /*5180*/  IADD3 R3, P1, R18, UR6, RZ ;  /* 0x0000000612037c10 */ /* 0x000fca000ff3e0ff */
[----:B------:R-:W-:-:S04]  /*5190*/  IMAD.X R13, RZ, RZ, R17, P1 ;  /* 0x000000ffff0d7224 */ /* 0x000fc800008e0611 */
[----:B------:R-:W-:-:S04]  /*51a0*/  IMAD.WIDE.U32 R4, R13, UR4, RZ ;  /* 0x000000040d047c25 */ /* 0x000fc8000f8e00ff */
[----:B------:R-:W-:-:S04]  /*51b0*/  IMAD.WIDE.U32 R4, P1, R3, UR5, R4 ;  /* 0x0000000503047c25 */ /* 0x000fc8000f820004 */
[----:B------:R-:W-:-:S04]  /*51c0*/  IMAD.WIDE.U32 R2, R3, UR4, RZ ;  /* 0x0000000403027c25 */ /* 0x000fc8000f8e00ff */
[----:B------:R-:W-:Y:S01]  /*51d0*/  IMAD.MOV.U32 R2, RZ, RZ, R5 ;  /* 0x000000ffff027224 */ /* 0x000fe200078e0005 */
[----:B------:R-:W-:Y:S01]  /*51e0*/  IADD3 RZ, P3, R3, R4, RZ ;  /* 0x0000000403ff7210 */ /* 0x000fe20007f7e0ff */
[----:B------:R-:W-:-:S04]  /*51f0*/  IMAD.X R3, RZ, RZ, RZ, P1 ;  /* 0x000000ffff037224 */ /* 0x000fc800008e06ff */
[----:B------:R-:W-:-:S08]  /*5200*/  IMAD.WIDE.U32.X R2, R13, UR5, R2, P3 ;  /* 0x000000050d027c25 */ /* 0x000fd000098e0402 */
.L_x_109:
[--C-:B------:R-:W-:Y:S01]  /*5210*/  SHF.R.U64 R10, R2, UR7, R3.reuse ;  /* 0x00000007020a7c19 */ /* 0x100fe20008001203 */
[----:B------:R-:W0:Y:S01]  /*5220*/  F2I.U32.TRUNC.NTZ R14, R14 ;  /* 0x0000000e000e7305 */ /* 0x000e22000020f000 */
[----:B------:R-:W-:Y:S01]  /*5230*/  SHF.R.U32.HI R2, RZ, UR7, R3 ;  /* 0x00000007ff027c19 */ /* 0x000fe20008011603 */
[----:B------:R-:W-:Y:S01]  /*5240*/  ULDC.64 UR4, c[0x0][0x620] ;  /* 0x0001880000047ab9 */ /* 0x000fe20000000a00 */
[----:B------:R-:W-:Y:S01]  /*5250*/  IADD3 R5, P1, RZ, -R10, RZ ;  /* 0x8000000aff057210 */ /* 0x000fe20007f3e0ff */
[----:B------:R-:W-:Y:S01]  /*5260*/  IMAD.MOV.U32 R3, RZ, RZ, R17 ;  /* 0x000000ffff037224 */ /* 0x000fe200078e0011 */
[----:B------:R-:W-:-:S03]  /*5270*/  ULDC.64 UR6, c[0x0][0x640] ;  /* 0x0001900000067ab9 */ /* 0x000fc60000000a00 */
[----:B------:R-:W-:Y:S01]  /*5280*/  IMAD.X R2, RZ, RZ, ~R2, P1 ;  /* 0x000000ffff027224 */ /* 0x000fe200008e0e02 */
[----:B------:R-:W-:-:S03]  /*5290*/  ISETP.NE.U32.AND P1, PT, RZ, UR6, PT ;  /* 0x00000006ff007c0c */ /* 0x000fc6000bf25070 */
[----:B------:R-:W-:Y:S01]  /*52a0*/  IMAD R4, R2, UR4, RZ ;  /* 0x0000000402047c24 */ /* 0x000fe2000f8e02ff */
[----:B------:R-:W-:Y:S01]  /*52b0*/  ISETP.NE.AND.EX P1, PT, RZ, UR7, PT, P1 ;  /* 0x00000007ff007c0c */ /* 0x000fe2000bf25310 */
[----:B------:R-:W-:-:S04]  /*52c0*/  IMAD.MOV.U32 R2, RZ, RZ, R18 ;  /* 0x000000ffff027224 */ /* 0x000fc800078e0012 */
[----:B------:R-:W-:Y:S01]  /*52d0*/  IMAD.WIDE.U32 R2, R5, UR4, R2 ;  /* 0x0000000405027c25 */ /* 0x000fe2000f8e0002 */
[----:B------:R-:W-:-:S03]  /*52e0*/  ULDC UR4, c[0x0][0x618] ;  /* 0x0001860000047ab9 */ /* 0x000fc60000000800 */
[----:B------:R-:W-:Y:S01]  /*52f0*/  IMAD R5, R5, UR5, R4 ;  /* 0x0000000505057c24 */ /* 0x000fe2000f8e0204 */
[----:B------:R-:W-:Y:S01]  /*5300*/  ULDC UR5, c[0x0][0x154] ;  /* 0x0000550000057ab9 */ /* 0x000fe20000000800 */
[----:B0-----:R-:W-:Y:S02]  /*5310*/  IMAD.MOV R4, RZ, RZ, -R14 ;  /* 0x000000ffff047224 */ /* 0x001fe400078e0a0e */
[----:B------:R-:W0:Y:S01]  /*5320*/  LDC R14, c[0x0][0x148] ;  /* 0x00005200ff0e7b82 */ /* 0x000e220000000800 */
[----:B------:R-:W-:Y:S02]  /*5330*/  IMAD.IADD R3, R3, 0x1, R5 ;  /* 0x0000000103037824 */ /* 0x000fe400078e0205 */
[----:B-1----:R-:W-:Y:S01]  /*5340*/  IMAD R11, R12, R4, R11 ;  /* 0x000000040c0b7224 */ /* 0x002fe200078e020b */
[----:B------:R-:W-:Y:S02]  /*5350*/  I2FP.F32.U32 R4, R9 ;  /* 0x0000000900047245 */ /* 0x000fe40000201000 */
[----:B------:R-:W-:-:S02]  /*5360*/  SHF.R.U64 R12, R2, UR4, R3 ;  /* 0x00000004020c7c19 */ /* 0x000fc40008001203 */
[----:B------:R-:W-:Y:S01]  /*5370*/  SHF.R.U32.HI R3, RZ, UR4, R3 ;  /* 0x00000004ff037c19 */ /* 0x000fe20008011603 */
[----:B------:R-:W-:Y:S01]  /*5380*/  FMUL R4, R4, UR5 ;  /* 0x0000000504047c20 */ /* 0x000fe20008400000 */
[----:B------:R-:W-:Y:S02]  /*5390*/  ULDC UR4, c[0x0][0x608] ;  /* 0x0001820000047ab9 */ /* 0x000fe40000000800 */
[--C-:B------:R-:W-:Y:S01]  /*53a0*/  SHF.R.U64 R15, R12, UR4, R3.reuse ;  /* 0x000000040c0f7c19 */ /* 0x100fe20008001203 */
[----:B------:R1:W2:Y:S01]  /*53b0*/  F2I.U32.TRUNC.NTZ R20, R4 ;  /* 0x0000000400147305 */ /* 0x0002a2000020f000 */
[----:B------:R-:W-:Y:S01]  /*53c0*/  SHF.R.U32.HI R2, RZ, UR4, R3 ;  /* 0x00000004ff027c19 */ /* 0x000fe20008011603 */
[----:B------:R-:W-:-:S03]  /*53d0*/  ULDC UR4, c[0x0][0x658] ;  /* 0x0001960000047ab9 */ /* 0x000fc60000000800 */
[--C-:B------:R-:W-:Y:S02]  /*53e0*/  SHF.R.U64 R13, R15, UR4, R2.reuse ;  /* 0x000000040f0d7c19 */ /* 0x100fe40008001202 */
[----:B------:R-:W-:-:S03]  /*53f0*/  SHF.R.U32.HI R19, RZ, UR4, R2 ;  /* 0x00000004ff137c19 */ /* 0x000fc60008011602 */
[----:B------:R-:W-:Y:S02]  /*5400*/  IMAD.MOV.U32 R2, RZ, RZ, R13 ;  /* 0x000000ffff027224 */ /* 0x000fe400078e000d */
[----:B------:R-:W-:Y:S01]  /*5410*/  IMAD.MOV.U32 R3, RZ, RZ, R19 ;  /* 0x000000ffff037224 */ /* 0x000fe200078e0013 */
[----:B-1----:R-:W-:Y:S06]  /*5420*/  @!P1 BRA `(.L_x_110) ;  /* 0x0000000000289947 */ /* 0x002fec0003800000 */
        /* <DEDUP_REMOVED lines=10> */
.L_x_110:
[----:B------:R-:W1:Y:S01]  /*54d0*/  LDC R4, c[0x0][0x65c] ;  /* 0x00019700ff047b82 */ /* 0x000e620000000800 */
[----:B------:R-:W-:Y:S01]  /*54e0*/  ULDC UR4, c[0x0][0x648] ;  /* 0x0001920000047ab9 */ /* 0x000fe20000000800 */
[----:B------:R-:W-:Y:S01]  /*54f0*/  LOP3.LUT R15, R15, UR16, RZ, 0xc0, !PT ;  /* 0x000000100f0f7c12 */ /* 0x000fe2000f8ec0ff */
[----:B--2---:R-:W-:Y:S01]  /*5500*/  IMAD.MOV R20, RZ, RZ, -R20 ;  /* 0x000000ffff147224 */ /* 0x004fe200078e0a14 */
[----:B------:R-:W-:Y:S01]  /*5510*/  SHF.R.U64 R2, R2, UR4, R3 ;  /* 0x0000000402027c19 */ /* 0x000fe20008001203 */
[----:B------:R-:W-:Y:S01]  /*5520*/  ULDC UR4, c[0x0][0x638] ;  /* 0x00018e0000047ab9 */ /* 0x000fe20000000800 */
[----:B------:R-:W-:Y:S01]  /*5530*/  LOP3.LUT R12, R12, UR15, RZ, 0xc0, !PT ;  /* 0x0000000f0c0c7c12 */ /* 0x000fe2000f8ec0ff */
[----:B------:R-:W-:Y:S01]  /*5540*/  ULDC UR5, c[0x0][0x610] ;  /* 0x0001840000057ab9 */ /* 0x000fe20000000800 */
[----:B------:R-:W-:Y:S01]  /*5550*/  IMAD.MOV.U32 R3, RZ, RZ, 0x1 ;  /* 0x00000001ff037424 */ /* 0x000fe200078e00ff */
[----:B-1----:R-:W-:Y:S01]  /*5560*/  ISETP.NE.AND P1, PT, R4, 0x1, PT ;  /* 0x000000010400780c */ /* 0x002fe20003f25270 */
[----:B------:R-:W-:-:S02]  /*5570*/  IMAD.MOV R4, RZ, RZ, -R2 ;  /* 0x000000ffff047224 */ /* 0x000fc400078e0a02 */
[----:B------:R-:W-:Y:S02]  /*5580*/  IMAD R2, R2, UR17, R15 ;  /* 0x0000001102027c24 */ /* 0x000fe4000f8e020f */
[----:B------:R-:W-:Y:S01]  /*5590*/  IMAD R13, R4, UR4, R13 ;  /* 0x00000004040d7c24 */ /* 0x000fe2000f8e020d */
[----:B------:R-:W-:-:S07]  /*55a0*/  ULDC UR4, c[0x0][0x600] ;  /* 0x0001800000047ab9 */ /* 0x000fce0000000800 */
[----:B0-----:R-:W-:-:S04]  /*55b0*/  @P1 IMAD R11, R14, R20, R9 ;  /* 0x000000140e0b1224 */ /* 0x001fc800078e0209 */
[----:B------:R-:W-:Y:S02]  /*55c0*/  IMAD R11, R2, UR5, R11 ;  /* 0x00000005020b7c24 */ /* 0x000fe4000f8e020b */
[----:B------:R-:W-:-:S05]  /*55d0*/  IMAD R2, R13, UR4, R12 ;  /* 0x000000040d027c24 */ /* 0x000fca000f8e020c */
[----:B------:R-:W-:Y:S02]  /*55e0*/  SEL R22, R2, R11, !P1 ;  /* 0x0000000b02167207 */ /* 0x000fe40004800000 */
[----:B------:R-:W-:Y:S01]  /*55f0*/  SEL R19, R11, R2, !P1 ;  /* 0x000000020b137207 */ /* 0x000fe20004800000 */
[----:B------:R-:W-:-:S07]  /*5600*/  IMAD.MOV.U32 R2, RZ, RZ, R10 ;  /* 0x000000ffff027224 */ /* 0x000fce00078e000a */
.L_x_108:
[----:B------:R-:W-:Y:S05]  /*5610*/  BSYNC B1 ;  /* 0x0000000000017941 */ /* 0x000fea0003800000 */
.L_x_107:
[----:B------:R-:W-:-:S13]  /*5620*/  LOP3.LUT P1, RZ, R3, 0xff, RZ, 0xc0, !PT ;  /* 0x000000ff03ff7812 */ /* 0x000fda000782c0ff */
[----:B------:R-:W-:Y:S05]  /*5630*/  @P1 BRA `(.L_x_111) ;  /* 0xfffffff400381947 */ /* 0x000fea000383ffff */
[----:B------:R-:W-:Y:S05]  /*5640*/  BSYNC B0 ;  /* 0x0000000000007941 */ /* 0x000fea0003800000 */
.L_x_99:
[----:B------:R-:W-:-:S03]  /*5650*/  UMOV UR4, 0xffffffff ;  /* 0xffffffff00047882 */ /* 0x000fc60000000000 */
[----:B------:R-:W-:Y:S05]  /*5660*/  BRA.DIV UR4, `(.L_x_112) ;  /* 0x00000006041c7947 */ /* 0x000fea000b800000 */
[----:B------:R-:W-:-:S13]  /*5670*/  ELECT P6, URZ, PT ;  /* 0x00000000003f782f */ /* 0x000fda00038c0000 */
.L_x_127:
[----:B------:R-:W-:Y:S04]  /*5680*/  BSSY B0, `(.L_x_113) ;  /* 0x0000022000007945 */ /* 0x000fe80003800000 */
[----:B------:R-:W-:Y:S05]  /*5690*/  @!P6 BRA `(.L_x_114) ;  /* 0x000000000080e947 */ /* 0x000fea0003800000 */
[----:B------:R-:W-:-:S04]  /*56a0*/  LOP3.LUT R16, R16, 0x2, RZ, 0xfc, !PT ;  /* 0x0000000210107812 */ /* 0x000fc800078efcff */
[----:B------:R-:W-:-:S13]  /*56b0*/  ISETP.NE.AND P0, PT, R16, 0x3, PT ;  /* 0x000000031000780c */ /* 0x000fda0003f05270 */
[----:B------:R-:W-:Y:S05]  /*56c0*/  @!P0 BRA `(.L_x_115) ;  /* 0x0000000000048947 */ /* 0x000fea0003800000 */
[----:B------:R-:W-:Y:S01]  /*56d0*/  BPT.TRAP 0x1 ;  /* 0x000000040000795c */ /* 0x000fe20000300000 */
.L_x_115:
[----:B------:R-:W0:Y:S01]  /*56e0*/  S2R R3, SR_CgaCtaId ;  /* 0x0000000000037919 */ /* 0x000e220000008800 */
[----:B------:R-:W-:Y:S02]  /*56f0*/  MOV R2, 0x400 ;  /* 0x0000040000027802 */ /* 0x000fe40000000f00 */
[----:B------:R-:W-:Y:S02]  /*5700*/  SHF.L.U32 R4, R0, 0x1f, RZ ;  /* 0x0000001f00047819 */ /* 0x000fe400000006ff */
[----:B0-----:R-:W-:-:S05]  /*5710*/  LEA R2, R3, R2, 0x18 ;  /* 0x0000000203027211 */ /* 0x001fca00078ec0ff */
[----:B------:R-:W-:-:S04]  /*5720*/  VIADD R2, R2, 0x18 ;  /* 0x0000001802027836 */ /* 0x000fc80000000000 */
[C---:B------:R-:W-:Y:S02]  /*5730*/  IMAD R9, R7.reuse, 0x8, R2 ;  /* 0x0000000807097824 */ /* 0x040fe400078e0202 */
[----:B------:R-:W-:Y:S02]  /*5740*/  VIADD R7, R7, 0x1 ;  /* 0x0000000107077836 */ /* 0x000fe40000000000 */
[----:B------:R-:W0:Y:S03]  /*5750*/  SYNCS.PHASECHK.TRANS64.TRYWAIT P0, [R9+URZ], R4 ;  /* 0x00000004090075a7 */ /* 0x000e26000800017f */
[----:B------:R-:W-:-:S04]  /*5760*/  ISETP.NE.AND P1, PT, R7, 0x3, PT ;  /* 0x000000030700780c */ /* 0x000fc80003f25270 */
[----:B------:R-:W-:Y:S02]  /*5770*/  SEL R3, RZ, 0x1, P1 ;  /* 0x00000001ff037807 */ /* 0x000fe40000800000 */
[----:B------:R-:W-:Y:S02]  /*5780*/  SEL R7, R7, RZ, P1 ;  /* 0x000000ff07077207 */ /* 0x000fe40000800000 */
[----:B------:R-:W-:-:S03]  /*5790*/  LOP3.LUT R11, R0, R3, RZ, 0x3c, !PT ;  /* 0x00000003000b7212 */ /* 0x000fc600078e3cff */
[----:B------:R-:W-:Y:S01]  /*57a0*/  IMAD R6, R7, 0x8, R2 ;  /* 0x0000000807067824 */ /* 0x000fe200078e0202 */
[----:B------:R-:W-:Y:S01]  /*57b0*/  SHF.L.U32 R5, R11, 0x1f, RZ ;  /* 0x0000001f0b057819 */ /* 0x000fe200000006ff */
[----:B0-----:R-:W-:Y:S06]  /*57c0*/  @!P0 BRA `(.L_x_116) ;  /* 0x0000000000e48947 */ /* 0x001fec0003800000 */
.L_x_128:
[----:B------:R-:W1:Y:S01]  /*57d0*/  SYNCS.PHASECHK.TRANS64.TRYWAIT P0, [R6+URZ], R5 ;  /* 0x00000005060075a7 */ /* 0x000e62000800017f */
[----:B------:R-:W-:-:S05]  /*57e0*/  VIADD R0, R7, 0x1 ;  /* 0x0000000107007836 */ /* 0x000fca0000000000 */
[----:B------:R-:W-:-:S04]  /*57f0*/  ISETP.NE.AND P1, PT, R0, 0x3, PT ;  /* 0x000000030000780c */ /* 0x000fc80003f25270 */
[----:B0-----:R-:W-:Y:S02]  /*5800*/  SEL R4, RZ, 0x1, P1 ;  /* 0x00000001ff047807 */ /* 0x001fe40000800000 */
[----:B------:R-:W-:Y:S02]  /*5810*/  SEL R3, R0, RZ, P1 ;  /* 0x000000ff00037207 */ /* 0x000fe40000800000 */
[----:B------:R-:W-:Y:S01]  /*5820*/  LOP3.LUT R0, R11, R4, RZ, 0x3c, !PT ;  /* 0x000000040b007212 */ /* 0x000fe200078e3cff */
[----:B-1----:R-:W-:Y:S06]  /*5830*/  @!P0 BRA `(.L_x_117) ;  /* 0x0000000000dc8947 */ /* 0x002fec0003800000 */
.L_x_129:
[----:B------:R-:W-:Y:S01]  /*5840*/  IMAD R3, R3, 0x8, R2 ;  /* 0x0000000803037824 */ /* 0x000fe200078e0202 */
[----:B------:R-:W-:-:S07]  /*5850*/  SHF.L.U32 R0, R0, 0x1f, RZ ;  /* 0x0000001f00007819 */ /* 0x000fce00000006ff */
.L_x_118:
[----:B-1----:R1:W2:Y:S02]  /*5860*/  SYNCS.PHASECHK.TRANS64.TRYWAIT P0, [R3+URZ], R0 ;  /* 0x00000000030075a7 */ /* 0x0022a4000800017f */
[----:B--2---:R-:W-:Y:S05]  /*5870*/  @!P0 NANOSLEEP.SYNCS 0x989680 ;  /* 0x009896800000895d */ /* 0x004fea0003900000 */
[----:B------:R-:W2:Y:S02]  /*5880*/  @!P0 SYNCS.PHASECHK.TRANS64 P0, [R3+URZ], R0 ;  /* 0x00000000030085a7 */ /* 0x000ea4000800007f */
[----:B--2---:R-:W-:Y:S05]  /*5890*/  @!P0 BRA `(.L_x_118) ;  /* 0xfffffffc00f08947 */ /* 0x004fea000383ffff */
.L_x_114:
[----:B------:R-:W-:Y:S05]  /*58a0*/  BSYNC B0 ;  /* 0x0000000000007941 */ /* 0x000fea0003800000 */
.L_x_113:
[----:B------:R-:W-:Y:S05]  /*58b0*/  EXIT ;  /* 0x000000000000794d */ /* 0x000fea0003800000 */
.L_x_15:
[----:B-1----:R1:W2:Y:S02]  /*58c0*/  SYNCS.PHASECHK.TRANS64.TRYWAIT P0, [R63+URZ], R0 ;  /* 0x000000003f0075a7 */ /* 0x0022a4000800017f */
[----:B--2---:R-:W-:Y:S05]  /*58d0*/  @!P0 NANOSLEEP.SYNCS 0x989680 ;  /* 0x009896800000895d */ /* 0x004fea0003900000 */
[----:B------:R-:W2:Y:S02]  /*58e0*/  @!P0 SYNCS.PHASECHK.TRANS64 P0, [R63+URZ], R0 ;  /* 0x000000003f0085a7 */ /* 0x000ea4000800007f */
[----:B--2---:R-:W-:Y:S05]  /*58f0*/  @!P0 BRA `(.L_x_15) ;  /* 0xfffffffc00f08947 */ /* 0x004fea000383ffff */
[----:B------:R-:W-:Y:S05]  /*5900*/  BRA `(.L_x_119) ;  /* 0xffffffb800f47947 */ /* 0x000fea000383ffff */
.L_x_20:
[----:B--2---:R2:W3:Y:S02]  /*5910*/  SYNCS.PHASECHK.TRANS64.TRYWAIT P1, [R3+URZ], R0 ;  /* 0x00000000030075a7 */ /* 0x0044e4000802017f */
[----:B---3--:R-:W-:Y:S05]  /*5920*/  @!P1 NANOSLEEP.SYNCS 0x989680 ;  /* 0x009896800000995d */ /* 0x008fea0003900000 */
[----:B------:R-:W3:Y:S02]  /*5930*/  @!P1 SYNCS.PHASECHK.TRANS64 P1, [R3+URZ], R0 ;  /* 0x00000000030095a7 */ /* 0x000ee4000802007f */
[----:B---3--:R-:W-:Y:S05]  /*5940*/  @!P1 BRA `(.L_x_20) ;  /* 0xfffffffc00f09947 */ /* 0x008fea000383ffff */
[----:B------:R-:W-:Y:S05]  /*5950*/  BRA `(.L_x_19) ;  /* 0xffffffbc00587947 */ /* 0x000fea000383ffff */
.L_x_25:
[----:B--2---:R-:W-:-:S04]  /*5960*/  IMAD.U32 R4, RZ, RZ, UR4 ;  /* 0x00000004ff047e24 */ /* 0x004fc8000f8e00ff */
[----:B------:R2:W3:Y:S03]  /*5970*/  SYNCS.PHASECHK.TRANS64.TRYWAIT P1, [R4+URZ], R3 ;  /* 0x00000003040075a7 */ /* 0x0004e6000802017f */
[----:B---3--:R-:W-:Y:S05]  /*5980*/  @!P1 NANOSLEEP.SYNCS 0x989680 ;  /* 0x009896800000995d */ /* 0x008fea0003900000 */
[----:B------:R-:W3:Y:S02]  /*5990*/  @!P1 SYNCS.PHASECHK.TRANS64 P1, [R4+URZ], R3 ;  /* 0x00000003040095a7 */ /* 0x000ee4000802007f */
[----:B---3--:R-:W-:Y:S05]  /*59a0*/  @!P1 BRA `(.L_x_25) ;  /* 0xfffffffc00ec9947 */ /* 0x008fea000383ffff */
[----:B------:R-:W-:Y:S05]  /*59b0*/  BRA `(.L_x_24) ;  /* 0xffffffc000107947 */ /* 0x000fea000383ffff */
.L_x_31:
[----:B---3--:R3:W4:Y:S02]  /*59c0*/  SYNCS.PHASECHK.TRANS64.TRYWAIT P0, [R63+URZ+0x10], R0 ;  /* 0x000010003f0075a7 */ /* 0x008724000800017f */
[----:B----4-:R-:W-:Y:S05]  /*59d0*/  @!P0 NANOSLEEP.SYNCS 0x989680 ;  /* 0x009896800000895d */ /* 0x010fea0003900000 */
[----:B------:R-:W4:Y:S02]  /*59e0*/  @!P0 SYNCS.PHASECHK.TRANS64 P0, [R63+URZ+0x10], R0 ;  /* 0x000010003f0085a7 */ /* 0x000f24000800007f */
[----:B----4-:R-:W-:Y:S05]  /*59f0*/  @!P0 BRA `(.L_x_31) ;  /* 0xfffffffc00f08947 */ /* 0x010fea000383ffff */
[----:B------:R-:W-:Y:S05]  /*5a00*/  BRA `(.L_x_120) ;  /* 0xffffffc400487947 */ /* 0x000fea000383ffff */
.L_x_100:
[----:B------:R-:W-:Y:S01]  /*5a10*/  BSSY B1, `(.L_x_121) ;  /* 0x0000006000017945 */ /* 0x000fe20003800000 */
[----:B------:R-:W-:-:S07]  /*5a20*/  IMAD.MOV.U32 R15, RZ, RZ, -0x1 ;  /* 0xffffffffff0f7424 */ /* 0x000fce00078e00ff */
[----:B-----5:R-:W-:Y:S05]  /*5a30*/  WARPSYNC.COLLECTIVE R15, `(.L_x_122) ;  /* 0x000000000f0c7348 */ /* 0x020fea0003c00000 */
[----:B------:R-:W-:Y:S02]  /*5a40*/  ELECT P6, UR62, PT ;  /* 0x00000000003e782f */ /* 0x000fe400038c0000 */
[----:B------:R-:W-:Y:S01]  /*5a50*/  MOV R14, UR62 ;  /* 0x0000003e000e7c02 */ /* 0x000fe20008000f00 */
[----:B-----5:R-:W-:Y:S10]  /*5a60*/  ENDCOLLECTIVE ;  /* 0x000000000000791b */ /* 0x020ff40003800000 */
.L_x_122:
[----:B------:R-:W-:Y:S05]  /*5a70*/  BSYNC B1 ;  /* 0x0000000000017941 */ /* 0x000fea0003800000 */
.L_x_121:
[----:B------:R-:W-:Y:S05]  /*5a80*/  BRA `(.L_x_123) ;  /* 0xfffffff000307947 */ /* 0x000fea000383ffff */
.L_x_103:
[----:B0-----:R0:W1:Y:S02]  /*5a90*/  SYNCS.PHASECHK.TRANS64.TRYWAIT P1, [R10+URZ+0x18], R5 ;  /* 0x000018050a0075a7 */ /* 0x001064000802017f */
[----:B-1----:R-:W-:Y:S05]  /*5aa0*/  @!P1 NANOSLEEP.SYNCS 0x989680 ;  /* 0x009896800000995d */ /* 0x002fea0003900000 */
[----:B------:R-:W1:Y:S02]  /*5ab0*/  @!P1 SYNCS.PHASECHK.TRANS64 P1, [R10+URZ+0x18], R5 ;  /* 0x000018050a0095a7 */ /* 0x000e64000802007f */
[----:B-1----:R-:W-:Y:S05]  /*5ac0*/  @!P1 BRA `(.L_x_103) ;  /* 0xfffffffc00f09947 */ /* 0x002fea000383ffff */
[----:B------:R-:W-:Y:S05]  /*5ad0*/  BRA `(.L_x_124) ;  /* 0xfffffff000647947 */ /* 0x000fea000383ffff */
.L_x_112:
[----:B------:R-:W-:Y:S01]  /*5ae0*/  BSSY B0, `(.L_x_125) ;  /* 0x0000006000007945 */ /* 0x000fe20003800000 */
[----:B------:R-:W-:-:S07]  /*5af0*/  IMAD.MOV.U32 R15, RZ, RZ, -0x1 ;  /* 0xffffffffff0f7424 */ /* 0x000fce00078e00ff */
[----:B-----5:R-:W-:Y:S05]  /*5b00*/  WARPSYNC.COLLECTIVE R15, `(.L_x_126) ;  /* 0x000000000f0c7348 */ /* 0x020fea0003c00000 */
[----:B------:R-:W-:Y:S02]  /*5b10*/  ELECT P6, UR62, PT ;  /* 0x00000000003e782f */ /* 0x000fe400038c0000 */
[----:B------:R-:W-:Y:S01]  /*5b20*/  MOV R14, UR62 ;  /* 0x0000003e000e7c02 */ /* 0x000fe20008000f00 */
[----:B-----5:R-:W-:Y:S10]  /*5b30*/  ENDCOLLECTIVE ;  /* 0x000000000000791b */ /* 0x020ff40003800000 */
.L_x_126:
[----:B------:R-:W-:Y:S05]  /*5b40*/  BSYNC B0 ;  /* 0x0000000000007941 */ /* 0x000fea0003800000 */
.L_x_125:
[----:B------:R-:W-:Y:S05]  /*5b50*/  BRA `(.L_x_127) ;  /* 0xfffffff800c87947 */ /* 0x000fea000383ffff */
.L_x_116:
[----:B0-----:R0:W1:Y:S02]  /*5b60*/  SYNCS.PHASECHK.TRANS64.TRYWAIT P0, [R9+URZ], R4 ;  /* 0x00000004090075a7 */ /* 0x001064000800017f */
[----:B-1----:R-:W-:Y:S05]  /*5b70*/  @!P0 NANOSLEEP.SYNCS 0x989680 ;  /* 0x009896800000895d */ /* 0x002fea0003900000 */
[----:B------:R-:W1:Y:S02]  /*5b80*/  @!P0 SYNCS.PHASECHK.TRANS64 P0, [R9+URZ], R4 ;  /* 0x00000004090085a7 */ /* 0x000e64000800007f */
[----:B-1----:R-:W-:Y:S05]  /*5b90*/  @!P0 BRA `(.L_x_116) ;  /* 0xfffffffc00f08947 */ /* 0x002fea000383ffff */
[----:B------:R-:W-:Y:S05]  /*5ba0*/  BRA `(.L_x_128) ;  /* 0xfffffffc00087947 */ /* 0x000fea000383ffff */
.L_x_117:
[----:B0-----:R0:W1:Y:S02]  /*5bb0*/  SYNCS.PHASECHK.TRANS64.TRYWAIT P0, [R6+URZ], R5 ;  /* 0x00000005060075a7 */ /* 0x001064000800017f */
[----:B-1----:R-:W-:Y:S05]  /*5bc0*/  @!P0 NANOSLEEP.SYNCS 0x989680 ;  /* 0x009896800000895d */ /* 0x002fea0003900000 */
[----:B------:R-:W1:Y:S02]  /*5bd0*/  @!P0 SYNCS.PHASECHK.TRANS64 P0, [R6+URZ], R5 ;  /* 0x00000005060085a7 */ /* 0x000e64000800007f */
[----:B-1----:R-:W-:Y:S05]  /*5be0*/  @!P0 BRA `(.L_x_117) ;  /* 0xfffffffc00f08947 */ /* 0x002fea000383ffff */
[----:B------:R-:W-:Y:S05]  /*5bf0*/  BRA `(.L_x_129) ;  /* 0xfffffffc00107947 */ /* 0x000fea000383ffff */
.L_x_130:
[----:B------:R-:W-:-:S00]  /*5c00*/  BRA `(.L_x_130) ;  /* 0xfffffffc00fc7947 */ /* 0x000fc0000383ffff */
[----:B------:R-:W-:-:S00]  /*5c10*/  NOP ;  /* 0x0000000000007918 */ /* 0x000fc00000000000 */
        /* <DEDUP_REMOVED lines=14> */
.L_x_131:


//--------------------- .nv.global.init           --------------------------
	.section	.nv.global.init,"aw",@progbits
.nv.global.init:
	.type		$str$22,@object
	.size		$str$22,($str$23 - $str$22)
$str$22:
        /*0000*/ 	.byte	0x6b, 0x5f, 0x74, 0x69, 0x6c, 0x65, 0x5f, 0x63, 0x6f, 0x75, 0x6e, 0x74, 0x20, 0x3e, 0x3d, 0x20
        /*0010*/ 	.byte	0x31, 0x00
	.type		$str$23,@object
	.size		$str$23,(__unnamed_1 - $str$23)
$str$23:
        /*0012*/ 	.byte	0x2f, 0x74, 0x6d, 0x70, 0x2f, 0x63, 0x75, 0x74, 0x6c, 0x61, 0x73, 0x73, 0x5f, 0x73, 0x77, 0x65
        /*0022*/ 	.byte	0x65, 0x70, 0x5f, 0x73, 0x72, 0x63, 0x2f, 0x69, 0x6e, 0x63, 0x6c, 0x75, 0x64, 0x65, 0x2f, 0x63
        /*0032*/ 	.byte	0x75, 0x74, 0x6c, 0x61, 0x73, 0x73, 0x2f, 0x67, 0x65, 0x6d, 0x6d, 0x2f, 0x63, 0x6f, 0x6c, 0x6c
        /*0042*/ 	.byte	0x65, 0x63, 0x74, 0x69, 0x76, 0x65, 0x2f, 0x73, 0x6d, 0x39, 0x30, 0x5f, 0x6d, 0x6d, 0x61, 0x5f
        /*0052*/ 	.byte	0x74, 0x6d, 0x61, 0x5f, 0x67, 0x6d, 0x6d, 0x61, 0x5f, 0x73, 0x73, 0x5f, 0x77, 0x61, 0x72, 0x70
        /*0062*/ 	.byte	0x73, 0x70, 0x65, 0x63, 0x69, 0x61, 0x6c, 0x69, 0x7a, 0x65, 0x64, 0x2e, 0x68, 0x70, 0x70, 0x00
	.type		__unnamed_1,@object
	.size		__unnamed_1,(.L_0 - __unnamed_1)
__unnamed_1:
        /*0072*/ 	.byte	0x76, 0x6f, 0x69, 0x64, 0x20, 0x63, 0x75, 0x74, 0x6c, 0x61, 0x73, 0x73, 0x3a, 0x3a, 0x67, 0x65
        /* <DEDUP_REMOVED lines=179> */
        /*0bb2*/ 	.byte	0x74, 0x65, 0x3a, 0x3a, 0x69, 0x64, 0x65, 0x6e, 0x74, 0x69, 0x74, 0x79, 0x5d, 0x00
.L_0:


//--------------------- .nv.shared._ZN7cutlass13device_kernelINS_4gemm6kernel13GemmUniversalIN4cute5tupleIJiiiiEEENS1_10collective13CollectiveMmaINS1_34MainloopSm90TmaGmmaWarpSpecializedILi3ENS5_IJNS4_1CILi1EEESB_SB_EEENS1_32KernelTmaWarpSpecializedPingpongEEENS5_IJNSA_ILi64EEESF_SF_EEENS_10bfloat16_tENS5_IJlSB_lEEESH_SI_NS4_8TiledMMAINS4_8MMA_AtomIJNS4_4SM904GMMA27MMA_64x64x16_F32BF16BF16_SSILNSM_5MajorE0ELSO_0ELNSM_7ScaleInE1ELSP_1EEEEEENS4_6LayoutISC_NS5_IJNSA_ILi0EEEST_ST_EEEEENS5_IJNS4_10UnderscoreESW_SW_EEEEENS4_13SM90_TMA_LOADENS4_14ComposedLayoutINS4_7SwizzleILi3ELi4ELi3EEENS4_18smem_ptr_flag_bitsILi16EEENSS_INS5_IJNSA_ILi8EEESF_EEENS5_IJSF_SB_EEEEEEEvNS4_8identityESZ_S19_vS1A_EENS_8epilogue10collective6detail29Sm90TmaWarpSpecializedAdapterINS1D_15DefaultEpilogueISH_SI_SI_NS1C_6thread17LinearCombinationISH_Li1EffLNS1H_9ScaleType4KindE0ELNS_15FloatRoundStyleE2ESH_EENS1_15EpilogueDefaultEEEEEvvEEEEvNT_6ParamsE --------------------------
	.section	.nv.shared._ZN7cutlass13device_kernelINS_4gemm6kernel13GemmUniversalIN4cute5tupleIJiiiiEEENS1_10collective13CollectiveMmaINS1_34MainloopSm90TmaGmmaWarpSpecializedILi3ENS5_IJNS4_1CILi1EEESB_SB_EEENS1_32KernelTmaWarpSpecializedPingpongEEENS5_IJNSA_ILi64EEESF_SF_EEENS_10bfloat16_tENS5_IJlSB_lEEESH_SI_NS4_8TiledMMAINS4_8MMA_AtomIJNS4_4SM904GMMA27MMA_64x64x16_F32BF16BF16_SSILNSM_5MajorE0ELSO_0ELNSM_7ScaleInE1ELSP_1EEEEEENS4_6LayoutISC_NS5_IJNSA_ILi0EEEST_ST_EEEEENS5_IJNS4_10UnderscoreESW_SW_EEEEENS4_13SM90_TMA_LOADENS4_14ComposedLayoutINS4_7SwizzleILi3ELi4ELi3EEENS4_18smem_ptr_flag_bitsILi16EEENSS_INS5_IJNSA_ILi8EEESF_EEENS5_IJSF_SB_EEEEEEEvNS4_8identityESZ_S19_vS1A_EENS_8epilogue10collective6detail29Sm90TmaWarpSpecializedAdapterINS1D_15DefaultEpilogueISH_SI_SI_NS1C_6thread17LinearCombinationISH_Li1EffLNS1H_9ScaleType4KindE0ELNS_15FloatRoundStyleE2ESH_EENS1_15EpilogueDefaultEEEEEvvEEEEvNT_6ParamsE,"aw",@nobits
	.sectionflags	@""
	.align	16
	.zero		1024


//--------------------- .nv.shared.reserved.0     --------------------------
	.section	.nv.shared.reserved.0,"aw",@nobits
	.weak		__nv_reservedSMEM_offset_0_alias
	.size		__nv_reservedSMEM_offset_0_alias, 0, 0
	.other		__nv_reservedSMEM_offset_0_alias,@"STO_CUDA_RESERVED_SHARED STV_DEFAULT"
__nv_reservedSMEM_offset_0_alias:
	.zero		0


//--------------------- .nv.global                --------------------------
	.section	.nv.global,"aw",@nobits
.nv.global:
	.type		_ZN39_INTERNAL_ef1df0b5_4_k_cu_b8ec50a5_28444cute1_E,@object
	.size		_ZN39_INTERNAL_ef1df0b5_4_k_cu_b8ec50a5_28444cute1_E,(_ZN39_INTERNAL_ef1df0b5_4_k_cu_b8ec50a5_28444cuda3std3__45__cpo6cbeginE - _ZN39_INTERNAL_ef1df0b5_4_k_cu_b8ec50a5_28444cute1_E)
_ZN39_INTERNAL_ef1df0b5_4_k_cu_b8ec50a5_28444cute1_E:
	.zero		1
	.type		_ZN39_INTERNAL_ef1df0b5_4_k_cu_b8ec50a5_28444cuda3std3__45__cpo6cbeginE,@object
	.size		_ZN39_INTERNAL_ef1df0b5_4_k_cu_b8ec50a5_28444cuda3std3__45__cpo6cbeginE,(_ZN39_INTERNAL_ef1df0b5_4_k_cu_b8ec50a5_28444cuda3std3__48in_placeE - _ZN39_INTERNAL_ef1df0b5_4_k_cu_b8ec50a5_28444cuda3std3__45__cpo6cbeginE)
_ZN39_INTERNAL_ef1df0b5_4_k_cu_b8ec50a5_28444cuda3std3__45__cpo6cbeginE:
	.zero		1
	.type		_ZN39_INTERNAL_ef1df0b5_4_k_cu_b8ec50a5_28444cuda3std3__48in_placeE,@object
	.size		_ZN39_INTERNAL_ef1df0b5_4_k_cu_b8ec50a5_28444cuda3std3__48in_placeE,(_ZN39_INTERNAL_ef1df0b5_4_k_cu_b8ec50a5_28444cuda3std6ranges3__45__cpo9iter_moveE - _ZN39_INTERNAL_ef1df0b5_4_k_cu_b8ec50a5_28444cuda3std3__48in_placeE)
_ZN39_INTERNAL_ef1df0b5_4_k_cu_b8ec50a5_28444cuda3std3__48in_placeE:
	.zero		1
	.type		_ZN39_INTERNAL_ef1df0b5_4_k_cu_b8ec50a5_28444cuda3std6ranges3__45__cpo9iter_moveE,@object
	.size		_ZN39_INTERNAL_ef1df0b5_4_k_cu_b8ec50a5_28444cuda3std6ranges3__45__cpo9iter_moveE,(_ZN39_INTERNAL_ef1df0b5_4_k_cu_b8ec50a5_28444cuda3std3__45__cpo5beginE - _ZN39_INTERNAL_ef1df0b5_4_k_cu_b8ec50a5_28444cuda3std6ranges3__45__cpo9iter_moveE)
_ZN39_INTERNAL_ef1df0b5_4_k_cu_b8ec50a5_28444cuda3std6ranges3__45__cpo9iter_moveE:
	.zero		1
	.type		_ZN39_INTERNAL_ef1df0b5_4_k_cu_b8ec50a5_28444cuda3std3__45__cpo5beginE,@object
	.size		_ZN39_INTERNAL_ef1df0b5_4_k_cu_b8ec50a5_28444cuda3std3__45__cpo5beginE,(_ZN39_INTERNAL_ef1df0b5_4_k_cu_b8ec50a5_28444cuda3std3__441_GLOBAL__N__ef1df0b5_4_k_cu_b8ec50a5_28446ignoreE - _ZN39_INTERNAL_ef1df0b5_4_k_cu_b8ec50a5_28444cuda3std3__45__cpo5beginE)
_ZN39_INTERNAL_ef1df0b5_4_k_cu_b8ec50a5_28444cuda3std3__45__cpo5beginE:
	.zero		1
	.type		_ZN39_INTERNAL_ef1df0b5_4_k_cu_b8ec50a5_28444cuda3std3__441_GLOBAL__N__ef1df0b5_4_k_cu_b8ec50a5_28446ignoreE,@object
	.size		_ZN39_INTERNAL_ef1df0b5_4_k_cu_b8ec50a5_28444cuda3std3__441_GLOBAL__N__ef1df0b5_4_k_cu_b8ec50a5_28446ignoreE,(_ZN39_INTERNAL_ef1df0b5_4_k_cu_b8ec50a5_28444cute7productE - _ZN39_INTERNAL_ef1df0b5_4_k_cu_b8ec50a5_28444cuda3std3__441_GLOBAL__N__ef1df0b5_4_k_cu_b8ec50a5_28446ignoreE)
_ZN39_INTERNAL_ef1df0b5_4_k_cu_b8ec50a5_28444cuda3std3__441_GLOBAL__N__ef1df0b5_4_k_cu_b8ec50a5_28446ignoreE:
	.zero		1
	.type		_ZN39_INTERNAL_ef1df0b5_4_k_cu_b8ec50a5_28444cute7productE,@object
	.size		_ZN39_INTERNAL_ef1df0b5_4_k_cu_b8ec50a5_28444cute7productE,(_ZN39_INTERNAL_ef1df0b5_4_k_cu_b8ec50a5_28444cuda3std3__45__cpo3endE - _ZN39_INTERNAL_ef1df0b5_4_k_cu_b8ec50a5_28444cute7productE)
_ZN39_INTERNAL_ef1df0b5_4_k_cu_b8ec50a5_28444cute7productE:
	.zero		1
	.type		_ZN39_INTERNAL_ef1df0b5_4_k_cu_b8ec50a5_28444cuda3std3__45__cpo3endE,@object
	.size		_ZN39_INTERNAL_ef1df0b5_4_k_cu_b8ec50a5_28444cuda3std3__45__cpo3endE,(_ZN39_INTERNAL_ef1df0b5_4_k_cu_b8ec50a5_28444cuda3std3__419piecewise_constructE - _ZN39_INTERNAL_ef1df0b5_4_k_cu_b8ec50a5_28444cuda3std3__45__cpo3endE)
_ZN39_INTERNAL_ef1df0b5_4_k_cu_b8ec50a5_28444cuda3std3__45__cpo3endE:
	.zero		1
	.type		_ZN39_INTERNAL_ef1df0b5_4_k_cu_b8ec50a5_28444cuda3std3__419piecewise_constructE,@object
	.size		_ZN39_INTERNAL_ef1df0b5_4_k_cu_b8ec50a5_28444cuda3std3__419piecewise_constructE,(_ZN39_INTERNAL_ef1df0b5_4_k_cu_b8ec50a5_28444cuda3std3__45__cpo4cendE - _ZN39_INTERNAL_ef1df0b5_4_k_cu_b8ec50a5_28444cuda3std3__419piecewise_constructE)
_ZN39_INTERNAL_ef1df0b5_4_k_cu_b8ec50a5_28444cuda3std3__419piecewise_constructE:
	.zero		1
	.type		_ZN39_INTERNAL_ef1df0b5_4_k_cu_b8ec50a5_28444cuda3std3__45__cpo4cendE,@object
	.size		_ZN39_INTERNAL_ef1df0b5_4_k_cu_b8ec50a5_28444cuda3std3__45__cpo4cendE,(_ZN39_INTERNAL_ef1df0b5_4_k_cu_b8ec50a5_28444cuda3std6ranges3__45__cpo4swapE - _ZN39_INTERNAL_ef1df0b5_4_k_cu_b8ec50a5_28444cuda3std3__45__cpo4cendE)
_ZN39_INTERNAL_ef1df0b5_4_k_cu_b8ec50a5_28444cuda3std3__45__cpo4cendE:
	.zero		1
	.type		_ZN39_INTERNAL_ef1df0b5_4_k_cu_b8ec50a5_28444cuda3std6ranges3__45__cpo4swapE,@object
	.size		_ZN39_INTERNAL_ef1df0b5_4_k_cu_b8ec50a5_28444cuda3std6ranges3__45__cpo4swapE,(.L_8 - _ZN39_INTERNAL_ef1df0b5_4_k_cu_b8ec50a5_28444cuda3std6ranges3__45__cpo4swapE)
_ZN39_INTERNAL_ef1df0b5_4_k_cu_b8ec50a5_28444cuda3std6ranges3__45__cpo4swapE:
	.zero		1
.L_8:


//--------------------- .nv.constant0._ZN7cutlass13device_kernelINS_4gemm6kernel13GemmUniversalIN4cute5tupleIJiiiiEEENS1_10collective13CollectiveMmaINS1_34MainloopSm90TmaGmmaWarpSpecializedILi3ENS5_IJNS4_1CILi1EEESB_SB_EEENS1_32KernelTmaWarpSpecializedPingpongEEENS5_IJNSA_ILi64EEESF_SF_EEENS_10bfloat16_tENS5_IJlSB_lEEESH_SI_NS4_8TiledMMAINS4_8MMA_AtomIJNS4_4SM904GMMA27MMA_64x64x16_F32BF16BF16_SSILNSM_5MajorE0ELSO_0ELNSM_7ScaleInE1ELSP_1EEEEEENS4_6LayoutISC_NS5_IJNSA_ILi0EEEST_ST_EEEEENS5_IJNS4_10UnderscoreESW_SW_EEEEENS4_13SM90_TMA_LOADENS4_14ComposedLayoutINS4_7SwizzleILi3ELi4ELi3EEENS4_18smem_ptr_flag_bitsILi16EEENSS_INS5_IJNSA_ILi8EEESF_EEENS5_IJSF_SB_EEEEEEEvNS4_8identityESZ_S19_vS1A_EENS_8epilogue10collective6detail29Sm90TmaWarpSpecializedAdapterINS1D_15DefaultEpilogueISH_SI_SI_NS1C_6thread17LinearCombinationISH_Li1EffLNS1H_9ScaleType4KindE0ELNS_15FloatRoundStyleE2ESH_EENS1_15EpilogueDefaultEEEEEvvEEEEvNT_6ParamsE --------------------------
	.section	.nv.constant0._ZN7cutlass13device_kernelINS_4gemm6kernel13GemmUniversalIN4cute5tupleIJiiiiEEENS1_10collective13CollectiveMmaINS1_34MainloopSm90TmaGmmaWarpSpecializedILi3ENS5_IJNS4_1CILi1EEESB_SB_EEENS1_32KernelTmaWarpSpecializedPingpongEEENS5_IJNSA_ILi64EEESF_SF_EEENS_10bfloat16_tENS5_IJlSB_lEEESH_SI_NS4_8TiledMMAINS4_8MMA_AtomIJNS4_4SM904GMMA27MMA_64x64x16_F32BF16BF16_SSILNSM_5MajorE0ELSO_0ELNSM_7ScaleInE1ELSP_1EEEEEENS4_6LayoutISC_NS5_IJNSA_ILi0EEEST_ST_EEEEENS5_IJNS4_10UnderscoreESW_SW_EEEEENS4_13SM90_TMA_LOADENS4_14ComposedLayoutINS4_7SwizzleILi3ELi4ELi3EEENS4_18smem_ptr_flag_bitsILi16EEENSS_INS5_IJNSA_ILi8EEESF_EEENS5_IJSF_SB_EEEEEEEvNS4_8identityESZ_S19_vS1A_EENS_8epilogue10collective6detail29Sm90TmaWarpSpecializedAdapterINS1D_15DefaultEpilogueISH_SI_SI_NS1C_6thread17LinearCombinationISH_Li1EffLNS1H_9ScaleType4KindE0ELNS_15FloatRoundStyleE2ESH_EENS1_15EpilogueDefaultEEEEEvvEEEEvNT_6ParamsE,"a",@progbits
	.sectionflags	@""
	.align	4
.nv.constant0._ZN7cutlass13device_kernelINS_4gemm6kernel13GemmUniversalIN4cute5tupleIJiiiiEEENS1_10collective13CollectiveMmaINS1_34MainloopSm90TmaGmmaWarpSpecializedILi3ENS5_IJNS4_1CILi1EEESB_SB_EEENS1_32KernelTmaWarpSpecializedPingpongEEENS5_IJNSA_ILi64EEESF_SF_EEENS_10bfloat16_tENS5_IJlSB_lEEESH_SI_NS4_8TiledMMAINS4_8MMA_AtomIJNS4_4SM904GMMA27MMA_64x64x16_F32BF16BF16_SSILNSM_5MajorE0ELSO_0ELNSM_7ScaleInE1ELSP_1EEEEEENS4_6LayoutISC_NS5_IJNSA_ILi0EEEST_ST_EEEEENS5_IJNS4_10UnderscoreESW_SW_EEEEENS4_13SM90_TMA_LOADENS4_14ComposedLayoutINS4_7SwizzleILi3ELi4ELi3EEENS4_18smem_ptr_flag_bitsILi16EEENSS_INS5_IJNSA_ILi8EEESF_EEENS5_IJSF_SB_EEEEEEEvNS4_8identityESZ_S19_vS1A_EENS_8epilogue10collective6detail29Sm90TmaWarpSpecializedAdapterINS1D_15DefaultEpilogueISH_SI_SI_NS1C_6thread17LinearCombinationISH_Li1EffLNS1H_9ScaleType4KindE0ELNS_15FloatRoundStyleE2ESH_EENS1_15EpilogueDefaultEEEEEvvEEEEvNT_6ParamsE:
	.zero		1664


//--------------------- SYMBOLS --------------------------

	.type		.nv.reservedSmem.offset0,@object
	.size		.nv.reservedSmem.offset0,0x4
	.type		__assertfail,@function
